//
// Generated by NVIDIA NVVM Compiler
//
// Compiler Build ID: CL-36424714
// Cuda compilation tools, release 13.0, V13.0.88
// Based on NVVM 20.0.0
//

.version 9.0
.target sm_100
.address_size 64

	// .globl	_Z7cracckym
.extern .func  (.param .b32 func_retval0) vprintf
(
	.param .b64 vprintf_param_0,
	.param .b64 vprintf_param_1
)
;
.global .align 1 .b8 $str$1[6] = {37, 108, 108, 100, 10};

.visible .entry _Z7cracckym(
	.param .u64 _Z7cracckym_param_0
)
{
	.local .align 16 .b8 	__local_depot0[272];
	.reg .b64 	%SP;
	.reg .b64 	%SPL;
	.reg .pred 	%p<115>;
	.reg .b16 	%rs<4>;
	.reg .b32 	%r<391>;
	.reg .b64 	%rd<274>;

	mov.u64 	%SPL, __local_depot0;
	cvta.local.u64 	%SP, %SPL;
	ld.param.u64 	%rd102, [_Z7cracckym_param_0];
	add.u64 	%rd1, %SPL, 0;
	shl.b64 	%rd104, %rd102, 20;
	mov.u32 	%r57, %tid.x;
	cvt.u64.u32 	%rd105, %r57;
	mov.u32 	%r58, %ctaid.x;
	mul.wide.u32 	%rd106, %r58, 1024;
	or.b64  	%rd107, %rd106, %rd105;
	add.s64 	%rd273, %rd107, %rd104;
	mov.b32 	%r379, 0;
	st.local.v4.u32 	[%rd1], {%r379, %r379, %r379, %r379};
	st.local.v4.u32 	[%rd1+16], {%r379, %r379, %r379, %r379};
	st.local.v4.u32 	[%rd1+32], {%r379, %r379, %r379, %r379};
	st.local.v4.u32 	[%rd1+48], {%r379, %r379, %r379, %r379};
	st.local.v4.u32 	[%rd1+64], {%r379, %r379, %r379, %r379};
	st.local.v4.u32 	[%rd1+80], {%r379, %r379, %r379, %r379};
	st.local.v4.u32 	[%rd1+96], {%r379, %r379, %r379, %r379};
	st.local.v4.u32 	[%rd1+112], {%r379, %r379, %r379, %r379};
	st.local.v4.u32 	[%rd1+128], {%r379, %r379, %r379, %r379};
	st.local.v4.u32 	[%rd1+144], {%r379, %r379, %r379, %r379};
	st.local.v4.u32 	[%rd1+160], {%r379, %r379, %r379, %r379};
	st.local.v4.u32 	[%rd1+176], {%r379, %r379, %r379, %r379};
	st.local.v4.u32 	[%rd1+192], {%r379, %r379, %r379, %r379};
	st.local.v4.u32 	[%rd1+208], {%r379, %r379, %r379, %r379};
	st.local.v4.u32 	[%rd1+224], {%r379, %r379, %r379, %r379};
	st.local.v4.u32 	[%rd1+240], {%r379, %r379, %r379, %r379};
	mov.u64 	%rd261, %rd273;
$L__BB0_1:
	mad.lo.s64 	%rd4, %rd261, 25214903917, 11;
	and.b64  	%rd261, %rd4, 281474976710655;
	shr.u64 	%rd109, %rd261, 17;
	cvt.u32.u64 	%r59, %rd109;
	mul.hi.u32 	%r60, %r59, 1717986919;
	shr.u32 	%r61, %r60, 1;
	mul.lo.s32 	%r62, %r61, 5;
	sub.s32 	%r2, %r59, %r62;
	add.s32 	%r63, %r379, %r2;
	add.s32 	%r3, %r63, 1;
	setp.gt.s32 	%p1, %r3, 63;
	@%p1 bra 	$L__BB0_3;
	cvt.u64.u32 	%rd110, %r2;
	cvt.s64.s32 	%rd111, %r379;
	add.s64 	%rd112, %rd111, %rd110;
	shl.b64 	%rd113, %rd112, 2;
	add.s64 	%rd114, %rd1, %rd113;
	mov.b32 	%r64, 1;
	st.local.u32 	[%rd114+4], %r64;
$L__BB0_3:
	add.s32 	%r379, %r3, 1;
	setp.lt.s32 	%p2, %r3, 63;
	@%p2 bra 	$L__BB0_1;
	ld.local.u32 	%r65, [%rd1+8];
	setp.ne.s32 	%p3, %r65, 1;
	ld.local.u32 	%r66, [%rd1+28];
	setp.ne.s32 	%p4, %r66, 1;
	or.pred  	%p5, %p3, %p4;
	ld.local.u32 	%r68, [%rd1+56];
	setp.ne.s32 	%p6, %r68, 1;
	or.pred  	%p7, %p5, %p6;
	ld.local.u32 	%r70, [%rd1+72];
	setp.ne.s32 	%p8, %r70, 1;
	or.pred  	%p9, %p7, %p8;
	ld.local.u32 	%r72, [%rd1+88];
	setp.ne.s32 	%p10, %r72, 1;
	or.pred  	%p11, %p9, %p10;
	ld.local.u32 	%r74, [%rd1+108];
	setp.ne.s32 	%p12, %r74, 1;
	or.pred  	%p13, %p11, %p12;
	ld.local.u32 	%r76, [%rd1+116];
	setp.ne.s32 	%p14, %r76, 1;
	or.pred  	%p15, %p13, %p14;
	@%p15 bra 	$L__BB0_118;
	mad.lo.s64 	%rd115, %rd4, 25214903917, 11;
	and.b64  	%rd6, %rd115, 281474976710655;
	shr.u64 	%rd116, %rd6, 46;
	cvt.u32.u64 	%r78, %rd116;
	add.s32 	%r5, %r78, 2;
	mad.lo.s64 	%rd117, %rd4, 8602081037417187945, 277363943098;
	shr.u64 	%rd118, %rd117, 17;
	cvt.u32.u64 	%r79, %rd118;
	and.b32  	%r80, %r79, 2147483647;
	mul.hi.u32 	%r81, %r80, 1431655766;
	mul.lo.s32 	%r82, %r81, 3;
	sub.s32 	%r83, %r80, %r82;
	mad.lo.s64 	%rd119, %rd4, 2360119957213856949, 2389171320405252413;
	and.b64  	%rd7, %rd119, 281474976710655;
	shr.u64 	%rd120, %rd7, 42;
	cvt.u32.u64 	%r84, %rd120;
	xor.b32  	%r85, %r84, 63;
	min.u32 	%r6, %r83, %r85;
	shl.b64 	%rd121, %rd120, 2;
	add.s64 	%rd8, %rd1, %rd121;
	mov.b32 	%r86, 2;
	st.local.u32 	[%rd8], %r86;
	setp.eq.s32 	%p16, %r6, 0;
	@%p16 bra 	$L__BB0_8;
	mov.b32 	%r87, 2;
	st.local.u32 	[%rd8+4], %r87;
	setp.eq.s32 	%p17, %r6, 1;
	@%p17 bra 	$L__BB0_8;
	mov.b32 	%r88, 2;
	st.local.u32 	[%rd8+8], %r88;
$L__BB0_8:
	mad.lo.s64 	%rd122, %rd7, 25214903917, 11;
	shr.u64 	%rd123, %rd122, 17;
	cvt.u32.u64 	%r89, %rd123;
	and.b32  	%r90, %r89, 2147483647;
	mul.hi.u32 	%r91, %r90, 1431655766;
	mul.lo.s32 	%r92, %r91, 3;
	sub.s32 	%r93, %r90, %r92;
	mad.lo.s64 	%rd262, %rd7, 8602081037417187945, 277363943098;
	and.b64  	%rd10, %rd262, 281474976710655;
	shr.u64 	%rd124, %rd10, 42;
	cvt.u32.u64 	%r94, %rd124;
	xor.b32  	%r95, %r94, 63;
	min.u32 	%r7, %r93, %r95;
	shl.b64 	%rd125, %rd124, 2;
	add.s64 	%rd11, %rd1, %rd125;
	mov.b32 	%r96, 2;
	st.local.u32 	[%rd11], %r96;
	setp.eq.s32 	%p18, %r7, 0;
	@%p18 bra 	$L__BB0_11;
	mov.b32 	%r97, 2;
	st.local.u32 	[%rd11+4], %r97;
	setp.eq.s32 	%p19, %r7, 1;
	@%p19 bra 	$L__BB0_11;
	mov.b32 	%r98, 2;
	st.local.u32 	[%rd11+8], %r98;
$L__BB0_11:
	setp.lt.u64 	%p20, %rd6, 70368744177664;
	@%p20 bra 	$L__BB0_23;
	mad.lo.s64 	%rd126, %rd10, 25214903917, 11;
	shr.u64 	%rd127, %rd126, 17;
	cvt.u32.u64 	%r99, %rd127;
	and.b32  	%r100, %r99, 2147483647;
	mul.hi.u32 	%r101, %r100, 1431655766;
	mul.lo.s32 	%r102, %r101, 3;
	sub.s32 	%r103, %r100, %r102;
	mad.lo.s64 	%rd262, %rd10, 8602081037417187945, 277363943098;
	and.b64  	%rd13, %rd262, 281474976710655;
	shr.u64 	%rd128, %rd13, 42;
	cvt.u32.u64 	%r104, %rd128;
	xor.b32  	%r105, %r104, 63;
	min.u32 	%r8, %r103, %r105;
	shl.b64 	%rd129, %rd128, 2;
	add.s64 	%rd14, %rd1, %rd129;
	mov.b32 	%r106, 2;
	st.local.u32 	[%rd14], %r106;
	setp.eq.s32 	%p21, %r8, 0;
	@%p21 bra 	$L__BB0_15;
	mov.b32 	%r107, 2;
	st.local.u32 	[%rd14+4], %r107;
	setp.eq.s32 	%p22, %r8, 1;
	@%p22 bra 	$L__BB0_15;
	mov.b32 	%r108, 2;
	st.local.u32 	[%rd14+8], %r108;
$L__BB0_15:
	setp.eq.s32 	%p23, %r5, 3;
	@%p23 bra 	$L__BB0_23;
	mad.lo.s64 	%rd130, %rd13, 25214903917, 11;
	shr.u64 	%rd131, %rd130, 17;
	cvt.u32.u64 	%r109, %rd131;
	and.b32  	%r110, %r109, 2147483647;
	mul.hi.u32 	%r111, %r110, 1431655766;
	mul.lo.s32 	%r112, %r111, 3;
	sub.s32 	%r113, %r110, %r112;
	mad.lo.s64 	%rd262, %rd13, 8602081037417187945, 277363943098;
	and.b64  	%rd16, %rd262, 281474976710655;
	shr.u64 	%rd132, %rd16, 42;
	cvt.u32.u64 	%r114, %rd132;
	xor.b32  	%r115, %r114, 63;
	min.u32 	%r9, %r113, %r115;
	shl.b64 	%rd133, %rd132, 2;
	add.s64 	%rd17, %rd1, %rd133;
	mov.b32 	%r116, 2;
	st.local.u32 	[%rd17], %r116;
	setp.eq.s32 	%p24, %r9, 0;
	@%p24 bra 	$L__BB0_19;
	mov.b32 	%r117, 2;
	st.local.u32 	[%rd17+4], %r117;
	setp.eq.s32 	%p25, %r9, 1;
	@%p25 bra 	$L__BB0_19;
	mov.b32 	%r118, 2;
	st.local.u32 	[%rd17+8], %r118;
$L__BB0_19:
	setp.eq.s32 	%p26, %r5, 4;
	@%p26 bra 	$L__BB0_23;
	mad.lo.s64 	%rd134, %rd16, 25214903917, 11;
	shr.u64 	%rd135, %rd134, 17;
	cvt.u32.u64 	%r119, %rd135;
	and.b32  	%r120, %r119, 2147483647;
	mul.hi.u32 	%r121, %r120, 1431655766;
	mul.lo.s32 	%r122, %r121, 3;
	sub.s32 	%r123, %r120, %r122;
	mad.lo.s64 	%rd262, %rd16, 8602081037417187945, 277363943098;
	shr.u64 	%rd136, %rd262, 42;
	cvt.u32.u64 	%r124, %rd136;
	not.b32 	%r125, %r124;
	and.b32  	%r126, %r125, 63;
	min.u32 	%r10, %r123, %r126;
	shr.u64 	%rd137, %rd262, 40;
	and.b64  	%rd138, %rd137, 252;
	add.s64 	%rd19, %rd1, %rd138;
	mov.b32 	%r127, 2;
	st.local.u32 	[%rd19], %r127;
	setp.eq.s32 	%p27, %r10, 0;
	@%p27 bra 	$L__BB0_23;
	mov.b32 	%r128, 2;
	st.local.u32 	[%rd19+4], %r128;
	setp.eq.s32 	%p28, %r10, 1;
	@%p28 bra 	$L__BB0_23;
	mov.b32 	%r129, 2;
	st.local.u32 	[%rd19+8], %r129;
$L__BB0_23:
	ld.local.u32 	%r130, [%rd1+40];
	setp.ne.s32 	%p29, %r130, 2;
	ld.local.u32 	%r131, [%rd1+60];
	setp.ne.s32 	%p30, %r131, 2;
	or.pred  	%p31, %p29, %p30;
	@%p31 bra 	$L__BB0_118;
	mad.lo.s64 	%rd139, %rd262, 25214903917, 11;
	and.b64  	%rd21, %rd139, 281474976710655;
	shr.u64 	%rd140, %rd21, 46;
	cvt.u32.u64 	%r134, %rd140;
	add.s32 	%r11, %r134, 2;
	mad.lo.s64 	%rd141, %rd262, 8602081037417187945, 277363943098;
	shr.u64 	%rd142, %rd141, 17;
	cvt.u32.u64 	%r135, %rd142;
	and.b32  	%r136, %r135, 2147483647;
	mul.hi.u32 	%r137, %r136, 1431655766;
	mul.lo.s32 	%r138, %r137, 3;
	sub.s32 	%r139, %r136, %r138;
	add.s32 	%r140, %r139, 2;
	mad.lo.s64 	%rd143, %rd262, 2360119957213856949, 2389171320405252413;
	and.b64  	%rd22, %rd143, 281474976710655;
	shr.u64 	%rd23, %rd22, 42;
	cvt.u32.u64 	%r12, %rd23;
	sub.s32 	%r141, 64, %r12;
	min.u32 	%r142, %r141, %r140;
	and.b32  	%r13, %r142, 3;
	setp.lt.u32 	%p32, %r142, 4;
	mov.b32 	%r380, 0;
	@%p32 bra 	$L__BB0_26;
	shl.b64 	%rd144, %rd23, 2;
	add.s64 	%rd145, %rd1, %rd144;
	mov.b32 	%r144, 3;
	st.local.u32 	[%rd145], %r144;
	st.local.u32 	[%rd145+4], %r144;
	st.local.u32 	[%rd145+8], %r144;
	st.local.u32 	[%rd145+12], %r144;
	mov.b32 	%r380, 4;
$L__BB0_26:
	setp.eq.s32 	%p33, %r13, 0;
	@%p33 bra 	$L__BB0_30;
	add.s32 	%r145, %r380, %r12;
	mul.wide.u32 	%rd146, %r145, 4;
	add.s64 	%rd147, %rd1, %rd146;
	mov.b32 	%r146, 3;
	st.local.u32 	[%rd147], %r146;
	setp.eq.s32 	%p34, %r13, 1;
	@%p34 bra 	$L__BB0_30;
	cvt.u64.u32 	%rd148, %r380;
	add.s64 	%rd149, %rd23, %rd148;
	shl.b64 	%rd150, %rd149, 2;
	add.s64 	%rd24, %rd1, %rd150;
	mov.b32 	%r147, 3;
	st.local.u32 	[%rd24+4], %r147;
	setp.eq.s32 	%p35, %r13, 2;
	@%p35 bra 	$L__BB0_30;
	mov.b32 	%r148, 3;
	st.local.u32 	[%rd24+8], %r148;
$L__BB0_30:
	mad.lo.s64 	%rd151, %rd22, 25214903917, 11;
	shr.u64 	%rd152, %rd151, 17;
	cvt.u32.u64 	%r150, %rd152;
	and.b32  	%r151, %r150, 2147483647;
	mul.hi.u32 	%r152, %r151, 1431655766;
	mul.lo.s32 	%r153, %r152, 3;
	sub.s32 	%r154, %r151, %r153;
	add.s32 	%r155, %r154, 2;
	mad.lo.s64 	%rd263, %rd22, 8602081037417187945, 277363943098;
	and.b64  	%rd26, %rd263, 281474976710655;
	shr.u64 	%rd27, %rd26, 42;
	cvt.u32.u64 	%r15, %rd27;
	sub.s32 	%r156, 64, %r15;
	min.u32 	%r157, %r156, %r155;
	and.b32  	%r16, %r157, 3;
	setp.lt.u32 	%p36, %r157, 4;
	mov.b32 	%r381, 0;
	@%p36 bra 	$L__BB0_32;
	shl.b64 	%rd153, %rd27, 2;
	add.s64 	%rd154, %rd1, %rd153;
	mov.b32 	%r159, 3;
	st.local.u32 	[%rd154], %r159;
	st.local.u32 	[%rd154+4], %r159;
	st.local.u32 	[%rd154+8], %r159;
	st.local.u32 	[%rd154+12], %r159;
	mov.b32 	%r381, 4;
$L__BB0_32:
	setp.eq.s32 	%p37, %r16, 0;
	@%p37 bra 	$L__BB0_36;
	add.s32 	%r160, %r381, %r15;
	mul.wide.u32 	%rd155, %r160, 4;
	add.s64 	%rd156, %rd1, %rd155;
	mov.b32 	%r161, 3;
	st.local.u32 	[%rd156], %r161;
	setp.eq.s32 	%p38, %r16, 1;
	@%p38 bra 	$L__BB0_36;
	cvt.u64.u32 	%rd157, %r381;
	add.s64 	%rd158, %rd27, %rd157;
	shl.b64 	%rd159, %rd158, 2;
	add.s64 	%rd28, %rd1, %rd159;
	mov.b32 	%r162, 3;
	st.local.u32 	[%rd28+4], %r162;
	setp.eq.s32 	%p39, %r16, 2;
	@%p39 bra 	$L__BB0_36;
	mov.b32 	%r163, 3;
	st.local.u32 	[%rd28+8], %r163;
$L__BB0_36:
	setp.lt.u64 	%p40, %rd21, 70368744177664;
	@%p40 bra 	$L__BB0_57;
	mad.lo.s64 	%rd160, %rd26, 25214903917, 11;
	shr.u64 	%rd161, %rd160, 17;
	cvt.u32.u64 	%r165, %rd161;
	and.b32  	%r166, %r165, 2147483647;
	mul.hi.u32 	%r167, %r166, 1431655766;
	mul.lo.s32 	%r168, %r167, 3;
	sub.s32 	%r169, %r166, %r168;
	add.s32 	%r170, %r169, 2;
	mad.lo.s64 	%rd263, %rd26, 8602081037417187945, 277363943098;
	and.b64  	%rd30, %rd263, 281474976710655;
	shr.u64 	%rd31, %rd30, 42;
	cvt.u32.u64 	%r18, %rd31;
	sub.s32 	%r171, 64, %r18;
	min.u32 	%r172, %r171, %r170;
	and.b32  	%r19, %r172, 3;
	setp.lt.u32 	%p41, %r172, 4;
	mov.b32 	%r382, 0;
	@%p41 bra 	$L__BB0_39;
	shl.b64 	%rd162, %rd31, 2;
	add.s64 	%rd163, %rd1, %rd162;
	mov.b32 	%r174, 3;
	st.local.u32 	[%rd163], %r174;
	st.local.u32 	[%rd163+4], %r174;
	st.local.u32 	[%rd163+8], %r174;
	st.local.u32 	[%rd163+12], %r174;
	mov.b32 	%r382, 4;
$L__BB0_39:
	setp.eq.s32 	%p42, %r19, 0;
	@%p42 bra 	$L__BB0_43;
	add.s32 	%r175, %r382, %r18;
	mul.wide.u32 	%rd164, %r175, 4;
	add.s64 	%rd165, %rd1, %rd164;
	mov.b32 	%r176, 3;
	st.local.u32 	[%rd165], %r176;
	setp.eq.s32 	%p43, %r19, 1;
	@%p43 bra 	$L__BB0_43;
	cvt.u64.u32 	%rd166, %r382;
	add.s64 	%rd167, %rd31, %rd166;
	shl.b64 	%rd168, %rd167, 2;
	add.s64 	%rd32, %rd1, %rd168;
	mov.b32 	%r177, 3;
	st.local.u32 	[%rd32+4], %r177;
	setp.eq.s32 	%p44, %r19, 2;
	@%p44 bra 	$L__BB0_43;
	mov.b32 	%r178, 3;
	st.local.u32 	[%rd32+8], %r178;
$L__BB0_43:
	setp.eq.s32 	%p45, %r11, 3;
	@%p45 bra 	$L__BB0_57;
	mad.lo.s64 	%rd169, %rd30, 25214903917, 11;
	shr.u64 	%rd170, %rd169, 17;
	cvt.u32.u64 	%r180, %rd170;
	and.b32  	%r181, %r180, 2147483647;
	mul.hi.u32 	%r182, %r181, 1431655766;
	mul.lo.s32 	%r183, %r182, 3;
	sub.s32 	%r184, %r181, %r183;
	add.s32 	%r185, %r184, 2;
	mad.lo.s64 	%rd263, %rd30, 8602081037417187945, 277363943098;
	and.b64  	%rd34, %rd263, 281474976710655;
	shr.u64 	%rd35, %rd34, 42;
	cvt.u32.u64 	%r21, %rd35;
	sub.s32 	%r186, 64, %r21;
	min.u32 	%r187, %r186, %r185;
	and.b32  	%r22, %r187, 3;
	setp.lt.u32 	%p46, %r187, 4;
	mov.b32 	%r383, 0;
	@%p46 bra 	$L__BB0_46;
	shl.b64 	%rd171, %rd35, 2;
	add.s64 	%rd172, %rd1, %rd171;
	mov.b32 	%r189, 3;
	st.local.u32 	[%rd172], %r189;
	st.local.u32 	[%rd172+4], %r189;
	st.local.u32 	[%rd172+8], %r189;
	st.local.u32 	[%rd172+12], %r189;
	mov.b32 	%r383, 4;
$L__BB0_46:
	setp.eq.s32 	%p47, %r22, 0;
	@%p47 bra 	$L__BB0_50;
	add.s32 	%r190, %r383, %r21;
	mul.wide.u32 	%rd173, %r190, 4;
	add.s64 	%rd174, %rd1, %rd173;
	mov.b32 	%r191, 3;
	st.local.u32 	[%rd174], %r191;
	setp.eq.s32 	%p48, %r22, 1;
	@%p48 bra 	$L__BB0_50;
	cvt.u64.u32 	%rd175, %r383;
	add.s64 	%rd176, %rd35, %rd175;
	shl.b64 	%rd177, %rd176, 2;
	add.s64 	%rd36, %rd1, %rd177;
	mov.b32 	%r192, 3;
	st.local.u32 	[%rd36+4], %r192;
	setp.eq.s32 	%p49, %r22, 2;
	@%p49 bra 	$L__BB0_50;
	mov.b32 	%r193, 3;
	st.local.u32 	[%rd36+8], %r193;
$L__BB0_50:
	setp.eq.s32 	%p50, %r11, 4;
	@%p50 bra 	$L__BB0_57;
	mad.lo.s64 	%rd178, %rd34, 25214903917, 11;
	shr.u64 	%rd179, %rd178, 17;
	cvt.u32.u64 	%r195, %rd179;
	and.b32  	%r196, %r195, 2147483647;
	mul.hi.u32 	%r197, %r196, 1431655766;
	mul.lo.s32 	%r198, %r197, 3;
	sub.s32 	%r199, %r196, %r198;
	add.s32 	%r200, %r199, 2;
	mad.lo.s64 	%rd263, %rd34, 8602081037417187945, 277363943098;
	shr.u64 	%rd38, %rd263, 42;
	cvt.u32.u64 	%r201, %rd38;
	and.b32  	%r24, %r201, 63;
	sub.s32 	%r202, 64, %r24;
	min.u32 	%r203, %r202, %r200;
	and.b32  	%r25, %r203, 3;
	setp.lt.u32 	%p51, %r203, 4;
	mov.b32 	%r384, 0;
	@%p51 bra 	$L__BB0_53;
	shl.b64 	%rd180, %rd38, 2;
	and.b64  	%rd181, %rd180, 252;
	add.s64 	%rd182, %rd1, %rd181;
	mov.b32 	%r205, 3;
	st.local.u32 	[%rd182], %r205;
	st.local.u32 	[%rd182+4], %r205;
	st.local.u32 	[%rd182+8], %r205;
	st.local.u32 	[%rd182+12], %r205;
	mov.b32 	%r384, 4;
$L__BB0_53:
	setp.eq.s32 	%p52, %r25, 0;
	@%p52 bra 	$L__BB0_57;
	add.s32 	%r206, %r384, %r24;
	mul.wide.u32 	%rd183, %r206, 4;
	add.s64 	%rd184, %rd1, %rd183;
	mov.b32 	%r207, 3;
	st.local.u32 	[%rd184], %r207;
	setp.eq.s32 	%p53, %r25, 1;
	@%p53 bra 	$L__BB0_57;
	and.b64  	%rd185, %rd38, 63;
	cvt.u64.u32 	%rd186, %r384;
	add.s64 	%rd187, %rd185, %rd186;
	shl.b64 	%rd188, %rd187, 2;
	add.s64 	%rd39, %rd1, %rd188;
	mov.b32 	%r208, 3;
	st.local.u32 	[%rd39+4], %r208;
	setp.eq.s32 	%p54, %r25, 2;
	@%p54 bra 	$L__BB0_57;
	mov.b32 	%r209, 3;
	st.local.u32 	[%rd39+8], %r209;
$L__BB0_57:
	mad.lo.s64 	%rd189, %rd263, 25214903917, 11;
	and.b64  	%rd41, %rd189, 281474976710655;
	shr.u64 	%rd190, %rd41, 46;
	cvt.u32.u64 	%r210, %rd190;
	add.s32 	%r27, %r210, 2;
	mad.lo.s64 	%rd191, %rd263, 8602081037417187945, 277363943098;
	shr.u64 	%rd192, %rd191, 17;
	cvt.u32.u64 	%r211, %rd192;
	and.b32  	%r212, %r211, 2147483647;
	mul.hi.u32 	%r213, %r212, 1431655766;
	mul.lo.s32 	%r214, %r213, 3;
	sub.s32 	%r215, %r212, %r214;
	mad.lo.s64 	%rd193, %rd263, 2360119957213856949, 2389171320405252413;
	and.b64  	%rd42, %rd193, 281474976710655;
	shr.u64 	%rd194, %rd42, 42;
	cvt.u32.u64 	%r216, %rd194;
	xor.b32  	%r217, %r216, 63;
	min.u32 	%r28, %r215, %r217;
	shl.b64 	%rd195, %rd194, 2;
	add.s64 	%rd43, %rd1, %rd195;
	mov.b32 	%r218, 4;
	st.local.u32 	[%rd43], %r218;
	setp.eq.s32 	%p55, %r28, 0;
	@%p55 bra 	$L__BB0_60;
	mov.b32 	%r219, 4;
	st.local.u32 	[%rd43+4], %r219;
	setp.eq.s32 	%p56, %r28, 1;
	@%p56 bra 	$L__BB0_60;
	mov.b32 	%r220, 4;
	st.local.u32 	[%rd43+8], %r220;
$L__BB0_60:
	mad.lo.s64 	%rd196, %rd42, 25214903917, 11;
	shr.u64 	%rd197, %rd196, 17;
	cvt.u32.u64 	%r221, %rd197;
	and.b32  	%r222, %r221, 2147483647;
	mul.hi.u32 	%r223, %r222, 1431655766;
	mul.lo.s32 	%r224, %r223, 3;
	sub.s32 	%r225, %r222, %r224;
	mad.lo.s64 	%rd264, %rd42, 8602081037417187945, 277363943098;
	and.b64  	%rd45, %rd264, 281474976710655;
	shr.u64 	%rd198, %rd45, 42;
	cvt.u32.u64 	%r226, %rd198;
	xor.b32  	%r227, %r226, 63;
	min.u32 	%r29, %r225, %r227;
	shl.b64 	%rd199, %rd198, 2;
	add.s64 	%rd46, %rd1, %rd199;
	mov.b32 	%r228, 4;
	st.local.u32 	[%rd46], %r228;
	setp.eq.s32 	%p57, %r29, 0;
	@%p57 bra 	$L__BB0_63;
	mov.b32 	%r229, 4;
	st.local.u32 	[%rd46+4], %r229;
	setp.eq.s32 	%p58, %r29, 1;
	@%p58 bra 	$L__BB0_63;
	mov.b32 	%r230, 4;
	st.local.u32 	[%rd46+8], %r230;
$L__BB0_63:
	setp.lt.u64 	%p59, %rd41, 70368744177664;
	@%p59 bra 	$L__BB0_75;
	mad.lo.s64 	%rd200, %rd45, 25214903917, 11;
	shr.u64 	%rd201, %rd200, 17;
	cvt.u32.u64 	%r231, %rd201;
	and.b32  	%r232, %r231, 2147483647;
	mul.hi.u32 	%r233, %r232, 1431655766;
	mul.lo.s32 	%r234, %r233, 3;
	sub.s32 	%r235, %r232, %r234;
	mad.lo.s64 	%rd264, %rd45, 8602081037417187945, 277363943098;
	and.b64  	%rd48, %rd264, 281474976710655;
	shr.u64 	%rd202, %rd48, 42;
	cvt.u32.u64 	%r236, %rd202;
	xor.b32  	%r237, %r236, 63;
	min.u32 	%r30, %r235, %r237;
	shl.b64 	%rd203, %rd202, 2;
	add.s64 	%rd49, %rd1, %rd203;
	mov.b32 	%r238, 4;
	st.local.u32 	[%rd49], %r238;
	setp.eq.s32 	%p60, %r30, 0;
	@%p60 bra 	$L__BB0_67;
	mov.b32 	%r239, 4;
	st.local.u32 	[%rd49+4], %r239;
	setp.eq.s32 	%p61, %r30, 1;
	@%p61 bra 	$L__BB0_67;
	mov.b32 	%r240, 4;
	st.local.u32 	[%rd49+8], %r240;
$L__BB0_67:
	setp.eq.s32 	%p62, %r27, 3;
	@%p62 bra 	$L__BB0_75;
	mad.lo.s64 	%rd204, %rd48, 25214903917, 11;
	shr.u64 	%rd205, %rd204, 17;
	cvt.u32.u64 	%r241, %rd205;
	and.b32  	%r242, %r241, 2147483647;
	mul.hi.u32 	%r243, %r242, 1431655766;
	mul.lo.s32 	%r244, %r243, 3;
	sub.s32 	%r245, %r242, %r244;
	mad.lo.s64 	%rd264, %rd48, 8602081037417187945, 277363943098;
	and.b64  	%rd51, %rd264, 281474976710655;
	shr.u64 	%rd206, %rd51, 42;
	cvt.u32.u64 	%r246, %rd206;
	xor.b32  	%r247, %r246, 63;
	min.u32 	%r31, %r245, %r247;
	shl.b64 	%rd207, %rd206, 2;
	add.s64 	%rd52, %rd1, %rd207;
	mov.b32 	%r248, 4;
	st.local.u32 	[%rd52], %r248;
	setp.eq.s32 	%p63, %r31, 0;
	@%p63 bra 	$L__BB0_71;
	mov.b32 	%r249, 4;
	st.local.u32 	[%rd52+4], %r249;
	setp.eq.s32 	%p64, %r31, 1;
	@%p64 bra 	$L__BB0_71;
	mov.b32 	%r250, 4;
	st.local.u32 	[%rd52+8], %r250;
$L__BB0_71:
	setp.eq.s32 	%p65, %r27, 4;
	@%p65 bra 	$L__BB0_75;
	mad.lo.s64 	%rd208, %rd51, 25214903917, 11;
	shr.u64 	%rd209, %rd208, 17;
	cvt.u32.u64 	%r251, %rd209;
	and.b32  	%r252, %r251, 2147483647;
	mul.hi.u32 	%r253, %r252, 1431655766;
	mul.lo.s32 	%r254, %r253, 3;
	sub.s32 	%r255, %r252, %r254;
	mad.lo.s64 	%rd264, %rd51, 8602081037417187945, 277363943098;
	shr.u64 	%rd210, %rd264, 42;
	cvt.u32.u64 	%r256, %rd210;
	not.b32 	%r257, %r256;
	and.b32  	%r258, %r257, 63;
	min.u32 	%r32, %r255, %r258;
	shr.u64 	%rd211, %rd264, 40;
	and.b64  	%rd212, %rd211, 252;
	add.s64 	%rd54, %rd1, %rd212;
	mov.b32 	%r259, 4;
	st.local.u32 	[%rd54], %r259;
	setp.eq.s32 	%p66, %r32, 0;
	@%p66 bra 	$L__BB0_75;
	mov.b32 	%r260, 4;
	st.local.u32 	[%rd54+4], %r260;
	setp.eq.s32 	%p67, %r32, 1;
	@%p67 bra 	$L__BB0_75;
	mov.b32 	%r261, 4;
	st.local.u32 	[%rd54+8], %r261;
$L__BB0_75:
	mad.lo.s64 	%rd213, %rd264, 25214903917, 11;
	and.b64  	%rd269, %rd213, 281474976710655;
	shr.u64 	%rd214, %rd269, 17;
	cvt.u32.u64 	%r263, %rd214;
	mul.hi.u32 	%r264, %r263, 1431655766;
	mul.lo.s32 	%r265, %r264, 3;
	sub.s32 	%r266, %r263, %r265;
	add.s32 	%r33, %r266, 3;
	and.b32  	%r34, %r33, 3;
	setp.eq.s32 	%p68, %r266, 0;
	mov.b32 	%r387, 0;
	@%p68 bra 	$L__BB0_102;
	cvt.u16.u32 	%rs1, %r33;
	shr.u16 	%rs2, %rs1, 2;
	and.b16  	%rs3, %rs2, 1;
	mul.wide.u16 	%r268, %rs3, 4;
	neg.s32 	%r385, %r268;
	mov.b32 	%r387, 0;
$L__BB0_77:
	mov.u32 	%r37, %r387;
	mad.lo.s64 	%rd58, %rd269, 25214903917, 11;
	and.b64  	%rd266, %rd58, 281474976710655;
	shr.u64 	%rd60, %rd266, 44;
	cvt.u32.u64 	%r269, %rd60;
	add.s32 	%r270, %r37, %r269;
	add.s32 	%r38, %r270, 4;
	setp.gt.u32 	%p69, %r38, 63;
	@%p69 bra 	$L__BB0_83;
	cvt.u64.u32 	%rd215, %r37;
	add.s64 	%rd216, %rd60, %rd215;
	shl.b64 	%rd217, %rd216, 2;
	add.s64 	%rd61, %rd1, %rd217;
	mov.b32 	%r271, 6;
	st.local.u32 	[%rd61+16], %r271;
	mad.lo.s64 	%rd62, %rd58, 25214903917, 11;
	and.b64  	%rd266, %rd62, 281474976710655;
	setp.lt.u64 	%p70, %rd266, 140737488355328;
	@%p70 bra 	$L__BB0_80;
	mov.b32 	%r272, 5;
	st.local.u32 	[%rd61+12], %r272;
$L__BB0_80:
	setp.eq.s32 	%p71, %r38, 63;
	@%p71 bra 	$L__BB0_83;
	mad.lo.s64 	%rd218, %rd62, 25214903917, 11;
	and.b64  	%rd266, %rd218, 281474976710655;
	setp.lt.u64 	%p72, %rd266, 140737488355328;
	@%p72 bra 	$L__BB0_83;
	mov.b32 	%r273, 5;
	st.local.u32 	[%rd61+20], %r273;
$L__BB0_83:
	mad.lo.s64 	%rd66, %rd266, 25214903917, 11;
	and.b64  	%rd267, %rd66, 281474976710655;
	shr.u64 	%rd68, %rd267, 44;
	cvt.u32.u64 	%r274, %rd68;
	add.s32 	%r275, %r38, %r274;
	add.s32 	%r39, %r275, 4;
	setp.gt.u32 	%p73, %r39, 63;
	@%p73 bra 	$L__BB0_89;
	cvt.u64.u32 	%rd219, %r37;
	add.s64 	%rd220, %rd60, %rd219;
	add.s64 	%rd221, %rd220, %rd68;
	shl.b64 	%rd222, %rd221, 2;
	add.s64 	%rd223, %rd222, %rd1;
	add.s64 	%rd69, %rd223, 16;
	mov.b32 	%r276, 6;
	st.local.u32 	[%rd223+32], %r276;
	mad.lo.s64 	%rd70, %rd66, 25214903917, 11;
	and.b64  	%rd267, %rd70, 281474976710655;
	setp.lt.u64 	%p74, %rd267, 140737488355328;
	@%p74 bra 	$L__BB0_86;
	add.s32 	%r277, %r39, -1;
	mul.wide.u32 	%rd224, %r277, 4;
	add.s64 	%rd225, %rd1, %rd224;
	mov.b32 	%r278, 5;
	st.local.u32 	[%rd225], %r278;
$L__BB0_86:
	setp.eq.s32 	%p75, %r39, 63;
	@%p75 bra 	$L__BB0_89;
	mad.lo.s64 	%rd226, %rd70, 25214903917, 11;
	and.b64  	%rd267, %rd226, 281474976710655;
	setp.lt.u64 	%p76, %rd267, 140737488355328;
	@%p76 bra 	$L__BB0_89;
	mov.b32 	%r279, 5;
	st.local.u32 	[%rd69+20], %r279;
$L__BB0_89:
	mad.lo.s64 	%rd74, %rd267, 25214903917, 11;
	and.b64  	%rd268, %rd74, 281474976710655;
	shr.u64 	%rd76, %rd268, 44;
	cvt.u32.u64 	%r280, %rd76;
	add.s32 	%r281, %r39, %r280;
	add.s32 	%r40, %r281, 4;
	setp.gt.u32 	%p77, %r40, 63;
	@%p77 bra 	$L__BB0_95;
	cvt.u64.u32 	%rd227, %r37;
	add.s64 	%rd228, %rd60, %rd227;
	add.s64 	%rd229, %rd228, %rd68;
	add.s64 	%rd230, %rd229, %rd76;
	shl.b64 	%rd231, %rd230, 2;
	add.s64 	%rd232, %rd231, %rd1;
	add.s64 	%rd77, %rd232, 32;
	mov.b32 	%r282, 6;
	st.local.u32 	[%rd232+48], %r282;
	mad.lo.s64 	%rd78, %rd74, 25214903917, 11;
	and.b64  	%rd268, %rd78, 281474976710655;
	setp.lt.u64 	%p78, %rd268, 140737488355328;
	@%p78 bra 	$L__BB0_92;
	add.s32 	%r283, %r40, -1;
	mul.wide.u32 	%rd233, %r283, 4;
	add.s64 	%rd234, %rd1, %rd233;
	mov.b32 	%r284, 5;
	st.local.u32 	[%rd234], %r284;
$L__BB0_92:
	setp.eq.s32 	%p79, %r40, 63;
	@%p79 bra 	$L__BB0_95;
	mad.lo.s64 	%rd235, %rd78, 25214903917, 11;
	and.b64  	%rd268, %rd235, 281474976710655;
	setp.lt.u64 	%p80, %rd268, 140737488355328;
	@%p80 bra 	$L__BB0_95;
	mov.b32 	%r285, 5;
	st.local.u32 	[%rd77+20], %r285;
$L__BB0_95:
	mad.lo.s64 	%rd82, %rd268, 25214903917, 11;
	and.b64  	%rd269, %rd82, 281474976710655;
	shr.u64 	%rd84, %rd269, 44;
	cvt.u32.u64 	%r286, %rd84;
	add.s32 	%r287, %r40, %r286;
	add.s32 	%r387, %r287, 4;
	setp.gt.u32 	%p81, %r387, 63;
	@%p81 bra 	$L__BB0_101;
	cvt.u64.u32 	%rd236, %r37;
	add.s64 	%rd237, %rd60, %rd236;
	add.s64 	%rd238, %rd237, %rd68;
	add.s64 	%rd239, %rd238, %rd76;
	add.s64 	%rd240, %rd239, %rd84;
	shl.b64 	%rd241, %rd240, 2;
	add.s64 	%rd242, %rd241, %rd1;
	add.s64 	%rd85, %rd242, 48;
	mov.b32 	%r288, 6;
	st.local.u32 	[%rd242+64], %r288;
	mad.lo.s64 	%rd86, %rd82, 25214903917, 11;
	and.b64  	%rd269, %rd86, 281474976710655;
	setp.lt.u64 	%p82, %rd269, 140737488355328;
	@%p82 bra 	$L__BB0_98;
	add.s32 	%r289, %r387, -1;
	mul.wide.u32 	%rd243, %r289, 4;
	add.s64 	%rd244, %rd1, %rd243;
	mov.b32 	%r290, 5;
	st.local.u32 	[%rd244], %r290;
$L__BB0_98:
	setp.eq.s32 	%p83, %r387, 63;
	@%p83 bra 	$L__BB0_101;
	mad.lo.s64 	%rd245, %rd86, 25214903917, 11;
	and.b64  	%rd269, %rd245, 281474976710655;
	setp.lt.u64 	%p84, %rd269, 140737488355328;
	@%p84 bra 	$L__BB0_101;
	mov.b32 	%r291, 5;
	st.local.u32 	[%rd85+20], %r291;
$L__BB0_101:
	add.s32 	%r385, %r385, 4;
	setp.ne.s32 	%p85, %r385, 0;
	@%p85 bra 	$L__BB0_77;
$L__BB0_102:
	setp.eq.s32 	%p86, %r34, 0;
	@%p86 bra 	$L__BB0_111;
	neg.s32 	%r388, %r34;
$L__BB0_104:
	.pragma "nounroll";
	mov.u32 	%r46, %r387;
	mad.lo.s64 	%rd92, %rd269, 25214903917, 11;
	and.b64  	%rd269, %rd92, 281474976710655;
	shr.u64 	%rd94, %rd269, 44;
	cvt.u32.u64 	%r292, %rd94;
	add.s32 	%r293, %r46, %r292;
	add.s32 	%r387, %r293, 4;
	setp.gt.u32 	%p87, %r387, 63;
	@%p87 bra 	$L__BB0_110;
	cvt.u64.u32 	%rd246, %r46;
	add.s64 	%rd247, %rd94, %rd246;
	shl.b64 	%rd248, %rd247, 2;
	add.s64 	%rd95, %rd1, %rd248;
	mov.b32 	%r294, 6;
	st.local.u32 	[%rd95+16], %r294;
	mad.lo.s64 	%rd96, %rd92, 25214903917, 11;
	and.b64  	%rd269, %rd96, 281474976710655;
	setp.lt.u64 	%p88, %rd269, 140737488355328;
	@%p88 bra 	$L__BB0_107;
	mov.b32 	%r295, 5;
	st.local.u32 	[%rd95+12], %r295;
$L__BB0_107:
	setp.eq.s32 	%p89, %r387, 63;
	@%p89 bra 	$L__BB0_110;
	mad.lo.s64 	%rd249, %rd96, 25214903917, 11;
	and.b64  	%rd269, %rd249, 281474976710655;
	setp.lt.u64 	%p90, %rd269, 140737488355328;
	@%p90 bra 	$L__BB0_110;
	mov.b32 	%r296, 5;
	st.local.u32 	[%rd95+20], %r296;
$L__BB0_110:
	add.s32 	%r388, %r388, 1;
	setp.ne.s32 	%p91, %r388, 0;
	@%p91 bra 	$L__BB0_104;
$L__BB0_111:
	ld.local.v4.u32 	{%r297, %r298, %r299, %r300}, [%rd1];
	mov.b64 	%rd250, {%r299, %r300};
	or.b32  	%r305, %r297, %r298;
	or.b32  	%r306, %r305, %r300;
	ld.local.v4.u32 	{%r307, %r308, %r309, %r310}, [%rd1+16];
	or.b32  	%r312, %r306, %r307;
	mov.b64 	%rd251, {%r309, %r310};
	or.b32  	%r316, %r312, %r308;
	or.b32  	%r317, %r316, %r309;
	ld.local.v2.u32 	{%r318, %r319}, [%rd1+32];
	or.b32  	%r321, %r317, %r318;
	or.b32  	%r323, %r321, %r319;
	ld.local.u32 	%r324, [%rd1+52];
	or.b32  	%r326, %r323, %r324;
	ld.local.v4.u32 	{%r327, %r328, %r329, %r330}, [%rd1+64];
	or.b32  	%r332, %r326, %r327;
	mov.b64 	%rd252, {%r329, %r330};
	or.b32  	%r336, %r332, %r328;
	or.b32  	%r337, %r336, %r330;
	ld.local.v4.u32 	{%r338, %r339, %r340, %r341}, [%rd1+80];
	or.b32  	%r343, %r337, %r338;
	mov.b64 	%rd253, {%r340, %r341};
	or.b32  	%r347, %r343, %r339;
	or.b32  	%r348, %r347, %r341;
	ld.local.v4.u32 	{%r349, %r350, %r351, %r352}, [%rd1+96];
	or.b32  	%r354, %r348, %r349;
	mov.b64 	%rd254, {%r351, %r352};
	or.b32  	%r358, %r354, %r350;
	or.b32  	%r359, %r358, %r351;
	ld.local.u32 	%r360, [%rd1+112];
	or.b32  	%r362, %r359, %r360;
	cvt.u32.u64 	%r49, %rd250;
	{ .reg .b32 tmp; mov.b64 {tmp, %r50}, %rd251; }
	cvt.u32.u64 	%r51, %rd252;
	cvt.u32.u64 	%r52, %rd253;
	{ .reg .b32 tmp; mov.b64 {tmp, %r53}, %rd254; }
	setp.ne.s32 	%p92, %r362, 0;
	@%p92 bra 	$L__BB0_118;
	setp.ne.s32 	%p93, %r49, 1;
	setp.ne.s32 	%p94, %r50, 1;
	or.pred  	%p95, %p93, %p94;
	ld.local.u32 	%r363, [%rd1+56];
	setp.ne.s32 	%p96, %r363, 1;
	or.pred  	%p97, %p95, %p96;
	setp.ne.s32 	%p98, %r51, 1;
	or.pred  	%p99, %p97, %p98;
	setp.ne.s32 	%p100, %r52, 1;
	or.pred  	%p101, %p99, %p100;
	setp.ne.s32 	%p102, %r53, 1;
	or.pred  	%p103, %p101, %p102;
	ld.local.u32 	%r365, [%rd1+116];
	setp.ne.s32 	%p104, %r365, 1;
	or.pred  	%p105, %p103, %p104;
	@%p105 bra 	$L__BB0_118;
	ld.local.v2.u32 	{%r367, %r368}, [%rd1+40];
	setp.ne.s32 	%p106, %r367, 2;
	ld.local.u32 	%r371, [%rd1+60];
	setp.ne.s32 	%p107, %r371, 2;
	or.pred  	%p108, %p106, %p107;
	setp.ne.s32 	%p109, %r368, 5;
	or.pred  	%p110, %p108, %p109;
	@%p110 bra 	$L__BB0_118;
	ld.local.u32 	%r373, [%rd1+48];
	setp.ne.s32 	%p111, %r373, 6;
	ld.local.u32 	%r374, [%rd1+120];
	setp.ne.s32 	%p112, %r374, 6;
	or.pred  	%p113, %p111, %p112;
	@%p113 bra 	$L__BB0_118;
	mov.b32 	%r390, 0;
$L__BB0_116:
	mad.lo.s64 	%rd255, %rd273, 254681119335897, 120305458776662;
	and.b64  	%rd273, %rd255, 281474976710655;
	add.s32 	%r390, %r390, 2;
	setp.ne.s32 	%p114, %r390, 262;
	@%p114 bra 	$L__BB0_116;
	xor.b64  	%rd256, %rd273, 25214903917;
	add.u64 	%rd257, %SP, 256;
	add.u64 	%rd258, %SPL, 256;
	st.local.u64 	[%rd258], %rd256;
	mov.u64 	%rd259, $str$1;
	cvta.global.u64 	%rd260, %rd259;
	{ // callseq 0, 0
	.param .b64 param0;
	st.param.b64 	[param0], %rd260;
	.param .b64 param1;
	st.param.b64 	[param1], %rd257;
	.param .b32 retval0;
	call.uni (retval0), 
	vprintf, 
	(
	param0, 
	param1
	);
	ld.param.b32 	%r377, [retval0];
	} // callseq 0
$L__BB0_118:
	ret;

}


// ===== COMPILED SASS (sm_100) =====

	.target	sm_100

	.elftype	@"ET_EXEC"


//--------------------- .note.nv.tkinfo           --------------------------
	.section	.note.nv.tkinfo,"",@"SHT_NOTE"
	.sectionflags	@"SHF_NOTE_NV_TKINFO"
	.tkinfo
        /*0018*/ 	.word	0x00000002
        /*0030*/ 	.string	""
        /*0030*/ 	.string	"ptxas"
        /*0030*/ 	.string	"Cuda compilation tools, release 13.0, V13.0.88"
        /*0030*/ 	.string	"Build cuda_13.0.r13.0/compiler.36424714_0"
        /*0030*/ 	.string	"-arch sm_100 -m 64 "



//--------------------- .note.nv.cuinfo           --------------------------
	.section	.note.nv.cuinfo,"",@"SHT_NOTE"
	.sectionflags	@"SHF_NOTE_NV_CUINFO"
        /*0018*/ 	.short	0x0002
        /*001a*/ 	.short	0x0064
        /*001c*/ 	.short	0x0082
	.zero		2


//--------------------- .nv.info                  --------------------------
	.section	.nv.info,"",@"SHT_CUDA_INFO"
	.align	4


	//----- nvinfo : EIATTR_REGCOUNT
	.align		4
        /*0000*/ 	.byte	0x04, 0x2f
        /*0002*/ 	.short	(.L_2 - .L_1)
	.align		4
.L_1:
        /*0004*/ 	.word	index@(_Z7cracckym)
        /*0008*/ 	.word	0x00000023


	//----- nvinfo : EIATTR_FRAME_SIZE
	.align		4
.L_2:
        /*000c*/ 	.byte	0x04, 0x11
        /*000e*/ 	.short	(.L_4 - .L_3)
	.align		4
.L_3:
        /*0010*/ 	.word	index@(_Z7cracckym)
        /*0014*/ 	.word	0x00000110


	//----- nvinfo : EIATTR_MIN_STACK_SIZE
	.align		4
.L_4:
        /*0018*/ 	.byte	0x04, 0x12
        /*001a*/ 	.short	(.L_6 - .L_5)
	.align		4
.L_5:
        /*001c*/ 	.word	index@(_Z7cracckym)
        /*0020*/ 	.word	0x00000110
.L_6:


//--------------------- .nv.compat                --------------------------
	.section	.nv.compat,"",@"SHT_CUDA_COMPAT_INFO"
	.align	4
        /*0000*/ 	.byte	0x02, 0x09, 0x00, 0x00, 0x02, 0x02, 0x01, 0x00, 0x02, 0x05, 0x05, 0x00, 0x03, 0x07, 0x01, 0x01
        /*0010*/ 	.byte	0x02, 0x03, 0x00, 0x00, 0x02, 0x06, 0x01, 0x00, 0x04, 0x0b, 0x08, 0x00, 0x09, 0x00, 0x00, 0x00
        /*0020*/ 	.byte	0x00, 0x00, 0x00, 0x00


//--------------------- .nv.info._Z7cracckym      --------------------------
	.section	.nv.info._Z7cracckym,"",@"SHT_CUDA_INFO"
	.sectionflags	@""
	.align	4


	//----- nvinfo : EIATTR_CUDA_API_VERSION
	.align		4
        /*0000*/ 	.byte	0x04, 0x37
        /*0002*/ 	.short	(.L_8 - .L_7)
.L_7:
        /*0004*/ 	.word	0x00000082


	//----- nvinfo : EIATTR_KPARAM_INFO
	.align		4
.L_8:
        /*0008*/ 	.byte	0x04, 0x17
        /*000a*/ 	.short	(.L_10 - .L_9)
.L_9:
        /*000c*/ 	.word	0x00000000
        /*0010*/ 	.short	0x0000
        /*0012*/ 	.short	0x0000
        /*0014*/ 	.byte	0x00, 0xf0, 0x21, 0x00


	//----- nvinfo : EIATTR_SPARSE_MMA_MASK
	.align		4
.L_10:
        /*0018*/ 	.byte	0x03, 0x50
        /*001a*/ 	.short	0x0000


	//----- nvinfo : EIATTR_MAXREG_COUNT
	.align		4
        /*001c*/ 	.byte	0x03, 0x1b
        /*001e*/ 	.short	0x00ff


	//----- nvinfo : EIATTR_EXTERNS
	.align		4
        /*0020*/ 	.byte	0x04, 0x0f
        /*0022*/ 	.short	(.L_12 - .L_11)


	//   ....[0]....
	.align		4
.L_11:
        /*0024*/ 	.word	index@(vprintf)


	//----- nvinfo : EIATTR_MERCURY_ISA_VERSION
	.align		4
.L_12:
        /*0028*/ 	.byte	0x03, 0x5f
        /*002a*/ 	.short	0x0101


	//----- nvinfo : EIATTR_VRC_CTA_INIT_COUNT
	.align		4
        /*002c*/ 	.byte	0x02, 0x4a
	.zero		1
	.zero		1


	//----- nvinfo : EIATTR_SYSCALL_OFFSETS
	.align		4
        /*0030*/ 	.byte	0x04, 0x46
        /*0032*/ 	.short	(.L_14 - .L_13)


	//   ....[0]....
.L_13:
        /*0034*/ 	.word	0x00006000


	//----- nvinfo : EIATTR_EXIT_INSTR_OFFSETS
	.align		4
.L_14:
        /*0038*/ 	.byte	0x04, 0x1c
        /*003a*/ 	.short	(.L_16 - .L_15)


	//   ....[0]....
.L_15:
        /*003c*/ 	.word	0x00000430


	//   ....[1]....
        /*0040*/ 	.word	0x00000db0


	//   ....[2]....
        /*0044*/ 	.word	0x00003530


	//   ....[3]....
        /*0048*/ 	.word	0x000035b0


	//   ....[4]....
        /*004c*/ 	.word	0x000035f0


	//   ....[5]....
        /*0050*/ 	.word	0x00003630


	//   ....[6]....
        /*0054*/ 	.word	0x00006010


	//----- nvinfo : EIATTR_CRS_STACK_SIZE
	.align		4
.L_16:
        /*0058*/ 	.byte	0x04, 0x1e
        /*005a*/ 	.short	(.L_18 - .L_17)
.L_17:
        /*005c*/ 	.word	0x00000000


	//----- nvinfo : EIATTR_CBANK_PARAM_SIZE
	.align		4
.L_18:
        /*0060*/ 	.byte	0x03, 0x19
        /*0062*/ 	.short	0x0008


	//----- nvinfo : EIATTR_PARAM_CBANK
	.align		4
        /*0064*/ 	.byte	0x04, 0x0a
        /*0066*/ 	.short	(.L_20 - .L_19)
	.align		4
.L_19:
        /*0068*/ 	.word	index@(.nv.constant0._Z7cracckym)
        /*006c*/ 	.short	0x0380
        /*006e*/ 	.short	0x0008


	//----- nvinfo : EIATTR_SW_WAR
	.align		4
.L_20:
        /*0070*/ 	.byte	0x04, 0x36
        /*0072*/ 	.short	(.L_22 - .L_21)
.L_21:
        /*0074*/ 	.word	0x00000008
.L_22:


//--------------------- .nv.callgraph             --------------------------
	.section	.nv.callgraph,"",@"SHT_CUDA_CALLGRAPH"
	.align	4
	.sectionentsize	8
	.align		4
        /*0000*/ 	.word	0x00000000
	.align		4
        /*0004*/ 	.word	0xffffffff
	.align		4
        /*0008*/ 	.word	index@(_Z7cracckym)
	.align		4
        /*000c*/ 	.word	index@(vprintf)
	.align		4
        /*0010*/ 	.word	0x00000000
	.align		4
        /*0014*/ 	.word	0xfffffffe
	.align		4
        /*0018*/ 	.word	0x00000000
	.align		4
        /*001c*/ 	.word	0xfffffffd
	.align		4
        /*0020*/ 	.word	0x00000000
	.align		4
        /*0024*/ 	.word	0xfffffffc


//--------------------- .nv.constant4             --------------------------
	.section	.nv.constant4,"a",@progbits
	.align	8
	.align		8
.nv.constant4:
        /*0000*/ 	.dword	vprintf
	.align		8
        /*0008*/ 	.dword	$str$1


//--------------------- .text._Z7cracckym         --------------------------
	.section	.text._Z7cracckym,"ax",@progbits
	.align	128
        .global         _Z7cracckym
        .type           _Z7cracckym,@function
        .size           _Z7cracckym,(.L_x_52 - _Z7cracckym)
        .other          _Z7cracckym,@"STO_CUDA_ENTRY STV_DEFAULT"
_Z7cracckym:
.text._Z7cracckym:
[----:B------:R-:W0:Y:S01]  /*0000*/  LDC R1, c[0x0][0x37c] ;  /* 0x0000df00ff017b82 */ /* 0x000e220000000800 */
[----:B------:R-:W1:Y:S07]  /*0010*/  S2R R3, SR_TID.X ;  /* 0x0000000000037919 */ /* 0x000e6e0000002100 */
[----:B------:R-:W2:Y:S01]  /*0020*/  S2UR UR4, SR_CTAID.X ;  /* 0x00000000000479c3 */ /* 0x000ea20000002500 */
[----:B0-----:R-:W-:Y:S01]  /*0030*/  IADD3 R1, PT, PT, R1, -0x110, RZ ;  /* 0xfffffef001017810 */ /* 0x001fe20007ffe0ff */
[----:B------:R-:W-:Y:S04]  /*0040*/  BSSY.RECONVERGENT B0, `(.L_x_0) ;  /* 0x0000030000007945 */ /* 0x000fe80003800200 */
[----:B------:R0:W-:Y:S02]  /*0050*/  STL.128 [R1], RZ ;  /* 0x000000ff01007387 */ /* 0x0001e40000100c00 */
[----:B------:R-:W3:Y:S02]  /*0060*/  LDC.64 R4, c[0x0][0x380] ;  /* 0x0000e000ff047b82 */ /* 0x000ee40000000a00 */
[----:B------:R0:W-:Y:S04]  /*0070*/  STL.128 [R1+0x10], RZ ;  /* 0x000010ff01007387 */ /* 0x0001e80000100c00 */
[----:B------:R0:W-:Y:S02]  /*0080*/  STL.128 [R1+0x20], RZ ;  /* 0x000020ff01007387 */ /* 0x0001e40000100c00 */
[----:B------:R-:W4:Y:S02]  /*0090*/  LDC R32, c[0x0][0x2f8] ;  /* 0x0000be00ff207b82 */ /* 0x000f240000000800 */
[----:B------:R0:W-:Y:S04]  /*00a0*/  STL.128 [R1+0x30], RZ ;  /* 0x000030ff01007387 */ /* 0x0001e80000100c00 */
[----:B------:R0:W-:Y:S01]  /*00b0*/  STL.128 [R1+0x40], RZ ;  /* 0x000040ff01007387 */ /* 0x0001e20000100c00 */
[----:B--2---:R-:W-:-:S03]  /*00c0*/  UIMAD.WIDE.U32 UR4, UR4, 0x400, URZ ;  /* 0x00000400040478a5 */ /* 0x004fc6000f8e00ff */
[----:B------:R0:W-:Y:S04]  /*00d0*/  STL.128 [R1+0x50], RZ ;  /* 0x000050ff01007387 */ /* 0x0001e80000100c00 */
[----:B------:R0:W-:Y:S01]  /*00e0*/  STL.128 [R1+0x60], RZ ;  /* 0x000060ff01007387 */ /* 0x0001e20000100c00 */
[----:B-1----:R-:W-:-:S03]  /*00f0*/  LOP3.LUT R3, R3, UR4, RZ, 0xfc, !PT ;  /* 0x0000000403037c12 */ /* 0x002fc6000f8efcff */
[----:B------:R0:W-:Y:S01]  /*0100*/  STL.128 [R1+0x70], RZ ;  /* 0x000070ff01007387 */ /* 0x0001e20000100c00 */
[C---:B---3--:R-:W-:Y:S01]  /*0110*/  LEA R2, P0, R4.reuse, R3, 0x14 ;  /* 0x0000000304027211 */ /* 0x048fe2000780a0ff */
[----:B------:R-:W-:Y:S01]  /*0120*/  HFMA2 R3, -RZ, RZ, 0, 0 ;  /* 0x00000000ff037431 */ /* 0x000fe200000001ff */
[----:B------:R-:W1:Y:S01]  /*0130*/  LDCU UR4, c[0x0][0x2fc] ;  /* 0x00005f80ff0477ac */ /* 0x000e620008000800 */
[----:B------:R0:W-:Y:S01]  /*0140*/  STL.128 [R1+0x80], RZ ;  /* 0x000080ff01007387 */ /* 0x0001e20000100c00 */
[----:B------:R-:W-:Y:S02]  /*0150*/  LEA.HI.X R0, R4, UR5, R5, 0x14, P0 ;  /* 0x0000000504007c11 */ /* 0x000fe400080fa405 */
[----:B------:R-:W-:Y:S01]  /*0160*/  MOV R5, R2 ;  /* 0x0000000200057202 */ /* 0x000fe20000000f00 */
[----:B------:R0:W-:Y:S02]  /*0170*/  STL.128 [R1+0x90], RZ ;  /* 0x000090ff01007387 */ /* 0x0001e40000100c00 */
[----:B------:R-:W-:-:S02]  /*0180*/  IMAD.MOV.U32 R7, RZ, RZ, R0 ;  /* 0x000000ffff077224 */ /* 0x000fc400078e0000 */
[----:B------:R0:W-:Y:S04]  /*0190*/  STL.128 [R1+0xa0], RZ ;  /* 0x0000a0ff01007387 */ /* 0x0001e80000100c00 */
[----:B------:R0:W-:Y:S04]  /*01a0*/  STL.128 [R1+0xb0], RZ ;  /* 0x0000b0ff01007387 */ /* 0x0001e80000100c00 */
[----:B------:R0:W-:Y:S04]  /*01b0*/  STL.128 [R1+0xc0], RZ ;  /* 0x0000c0ff01007387 */ /* 0x0001e80000100c00 */
[----:B------:R0:W-:Y:S04]  /*01c0*/  STL.128 [R1+0xd0], RZ ;  /* 0x0000d0ff01007387 */ /* 0x0001e80000100c00 */
[----:B------:R0:W-:Y:S04]  /*01d0*/  STL.128 [R1+0xe0], RZ ;  /* 0x0000e0ff01007387 */ /* 0x0001e80000100c00 */
[----:B-1--4-:R0:W-:Y:S02]  /*01e0*/  STL.128 [R1+0xf0], RZ ;  /* 0x0000f0ff01007387 */ /* 0x0121e40000100c00 */
.L_x_1:
[----:B------:R-:W-:Y:S01]  /*01f0*/  MOV R10, 0xb ;  /* 0x0000000b000a7802 */ /* 0x000fe20000000f00 */
[----:B------:R-:W-:Y:S01]  /*0200*/  IMAD R4, R7, -0x21131993, RZ ;  /* 0xdeece66d07047824 */ /* 0x000fe200078e02ff */
[----:B------:R-:W-:-:S03]  /*0210*/  MOV R11, 0x0 ;  /* 0x00000000000b7802 */ /* 0x000fc60000000f00 */
[C---:B------:R-:W-:Y:S02]  /*0220*/  IMAD R7, R5.reuse, 0x5, R4 ;  /* 0x0000000505077824 */ /* 0x040fe400078e0204 */
[----:B------:R-:W-:-:S05]  /*0230*/  IMAD.WIDE.U32 R14, R5, -0x21131993, R10 ;  /* 0xdeece66d050e7825 */ /* 0x000fca00078e000a */
[----:B------:R-:W-:-:S04]  /*0240*/  IADD3 R16, PT, PT, R15, R7, RZ ;  /* 0x000000070f107210 */ /* 0x000fc80007ffe0ff */
[----:B------:R-:W-:-:S04]  /*0250*/  LOP3.LUT R7, R16, 0xffff, RZ, 0xc0, !PT ;  /* 0x0000ffff10077812 */ /* 0x000fc800078ec0ff */
[----:B------:R-:W-:-:S05]  /*0260*/  SHF.R.U64 R5, R14, 0x11, R7 ;  /* 0x000000110e057819 */ /* 0x000fca0000001207 */
[----:B------:R-:W-:-:S05]  /*0270*/  IMAD.HI.U32 R4, R5, 0x66666667, RZ ;  /* 0x6666666705047827 */ /* 0x000fca00078e00ff */
[----:B------:R-:W-:-:S05]  /*0280*/  SHF.R.U32.HI R4, RZ, 0x1, R4 ;  /* 0x00000001ff047819 */ /* 0x000fca0000011604 */
[----:B------:R-:W-:Y:S02]  /*0290*/  IMAD R4, R4, -0x5, R5 ;  /* 0xfffffffb04047824 */ /* 0x000fe400078e0205 */
[----:B------:R-:W-:Y:S02]  /*02a0*/  IMAD.MOV.U32 R5, RZ, RZ, R14 ;  /* 0x000000ffff057224 */ /* 0x000fe400078e000e */
[----:B------:R-:W-:-:S05]  /*02b0*/  IMAD.IADD R4, R4, 0x1, R3 ;  /* 0x0000000104047824 */ /* 0x000fca00078e0203 */
[----:B------:R-:W-:-:S04]  /*02c0*/  IADD3 R3, PT, PT, R4, 0x1, RZ ;  /* 0x0000000104037810 */ /* 0x000fc80007ffe0ff */
[----:B------:R-:W-:-:S13]  /*02d0*/  ISETP.GT.AND P0, PT, R3, 0x3f, PT ;  /* 0x0000003f0300780c */ /* 0x000fda0003f04270 */
[----:B------:R-:W-:Y:S02]  /*02e0*/  @!P0 LEA R6, R4, R1, 0x2 ;  /* 0x0000000104068211 */ /* 0x000fe400078e10ff */
[----:B------:R-:W-:-:S05]  /*02f0*/  @!P0 MOV R9, 0x1 ;  /* 0x0000000100098802 */ /* 0x000fca0000000f00 */
[----:B------:R1:W-:Y:S01]  /*0300*/  @!P0 STL [R6+0x4], R9 ;  /* 0x0000040906008387 */ /* 0x0003e20000100800 */
[----:B------:R-:W-:Y:S02]  /*0310*/  ISETP.GE.AND P0, PT, R3, 0x3f, PT ;  /* 0x0000003f0300780c */ /* 0x000fe40003f06270 */
[----:B------:R-:W-:-:S11]  /*0320*/  IADD3 R3, PT, PT, R4, 0x2, RZ ;  /* 0x0000000204037810 */ /* 0x000fd60007ffe0ff */
[----:B-1----:R-:W-:Y:S05]  /*0330*/  @!P0 BRA `(.L_x_1) ;  /* 0xfffffffc00ac8947 */ /* 0x002fea000383ffff */
[----:B------:R-:W-:Y:S05]  /*0340*/  BSYNC.RECONVERGENT B0 ;  /* 0x0000000000007941 */ /* 0x000fea0003800200 */
.L_x_0:
[----:B------:R-:W2:Y:S04]  /*0350*/  LDL R9, [R1+0x1c] ;  /* 0x00001c0001097983 */ /* 0x000ea80000100800 */
[----:B------:R-:W3:Y:S04]  /*0360*/  LDL R3, [R1+0x8] ;  /* 0x0000080001037983 */ /* 0x000ee80000100800 */
[----:B------:R-:W4:Y:S04]  /*0370*/  LDL R4, [R1+0x38] ;  /* 0x0000380001047983 */ /* 0x000f280000100800 */
[----:B------:R-:W5:Y:S04]  /*0380*/  LDL R5, [R1+0x48] ;  /* 0x0000480001057983 */ /* 0x000f680000100800 */
[----:B------:R-:W5:Y:S04]  /*0390*/  LDL R6, [R1+0x58] ;  /* 0x0000580001067983 */ /* 0x000f680000100800 */
[----:B------:R-:W5:Y:S04]  /*03a0*/  LDL R7, [R1+0x6c] ;  /* 0x00006c0001077983 */ /* 0x000f680000100800 */
[----:B------:R-:W5:Y:S01]  /*03b0*/  LDL R8, [R1+0x74] ;  /* 0x0000740001087983 */ /* 0x000f620000100800 */
[----:B--2---:R-:W-:-:S04]  /*03c0*/  ISETP.NE.AND P0, PT, R9, 0x1, PT ;  /* 0x000000010900780c */ /* 0x004fc80003f05270 */
[----:B---3--:R-:W-:-:S04]  /*03d0*/  ISETP.NE.OR P0, PT, R3, 0x1, P0 ;  /* 0x000000010300780c */ /* 0x008fc80000705670 */
[----:B----4-:R-:W-:-:S04]  /*03e0*/  ISETP.NE.OR P0, PT, R4, 0x1, P0 ;  /* 0x000000010400780c */ /* 0x010fc80000705670 */
[----:B-----5:R-:W-:-:S04]  /*03f0*/  ISETP.NE.OR P0, PT, R5, 0x1, P0 ;  /* 0x000000010500780c */ /* 0x020fc80000705670 */
[----:B------:R-:W-:-:S04]  /*0400*/  ISETP.NE.OR P0, PT, R6, 0x1, P0 ;  /* 0x000000010600780c */ /* 0x000fc80000705670 */
[----:B------:R-:W-:-:S04]  /*0410*/  ISETP.NE.OR P0, PT, R7, 0x1, P0 ;  /* 0x000000010700780c */ /* 0x000fc80000705670 */
[----:B------:R-:W-:-:S13]  /*0420*/  ISETP.NE.OR P0, PT, R8, 0x1, P0 ;  /* 0x000000010800780c */ /* 0x000fda0000705670 */
[----:B------:R-:W-:Y:S05]  /*0430*/  @P0 EXIT ;  /* 0x000000000000094d */ /* 0x000fea0003800000 */
[----:B------:R-:W-:Y:S02]  /*0440*/  HFMA2 R8, -RZ, RZ, -0.00101947784423828125, -1722 ;  /* 0x942de6baff087431 */ /* 0x000fe400000001ff */
[C---:B------:R-:W-:Y:S02]  /*0450*/  IMAD R5, R16.reuse, -0x42f53b4b, RZ ;  /* 0xbd0ac4b510057824 */ /* 0x040fe400078e02ff */
[----:B------:R-:W-:Y:S01]  /*0460*/  HFMA2 R13, -RZ, RZ, 0.01007080078125, 0.00020313262939453125 ;  /* 0x21280aa8ff0d7431 */ /* 0x000fe200000001ff */
[----:B------:R-:W-:Y:S01]  /*0470*/  MOV R9, 0x40 ;  /* 0x0000004000097802 */ /* 0x000fe20000000f00 */
[----:B------:R-:W-:Y:S01]  /*0480*/  IMAD R3, R16, -0x4b9ff597, RZ ;  /* 0xb4600a6910037824 */ /* 0x000fe200078e02ff */
[----:B------:R-:W-:Y:S01]  /*0490*/  BSSY.RECONVERGENT B0, `(.L_x_2) ;  /* 0x0000029000007945 */ /* 0x000fe20003800200 */
[----:B------:R-:W-:Y:S02]  /*04a0*/  IMAD.MOV.U32 R12, RZ, RZ, 0x544e593d ;  /* 0x544e593dff0c7424 */ /* 0x000fe400078e00ff */
[----:B------:R-:W-:-:S02]  /*04b0*/  IMAD R15, R14, 0x20c0d498, R5 ;  /* 0x20c0d4980e0f7824 */ /* 0x000fc400078e0205 */
[C---:B------:R-:W-:Y:S02]  /*04c0*/  IMAD R3, R14.reuse, 0x7760bb20, R3 ;  /* 0x7760bb200e037824 */ /* 0x040fe400078e0203 */
[----:B------:R-:W-:-:S04]  /*04d0*/  IMAD.WIDE.U32 R4, R14, -0x4b9ff597, R8 ;  /* 0xb4600a690e047825 */ /* 0x000fc800078e0008 */
[----:B------:R-:W-:Y:S01]  /*04e0*/  IMAD.WIDE.U32 R6, R14, -0x42f53b4b, R12 ;  /* 0xbd0ac4b50e067825 */ /* 0x000fe200078e000c */
[----:B------:R-:W-:-:S04]  /*04f0*/  IADD3 R5, PT, PT, R5, R3, RZ ;  /* 0x0000000305057210 */ /* 0x000fc80007ffe0ff */
[----:B------:R-:W-:Y:S01]  /*0500*/  IADD3 R3, PT, PT, R7, R15, RZ ;  /* 0x0000000f07037210 */ /* 0x000fe20007ffe0ff */
[----:B------:R-:W-:Y:S01]  /*0510*/  IMAD.WIDE.U32 R18, R6, -0x21131993, R10 ;  /* 0xdeece66d06127825 */ /* 0x000fe200078e000a */
[----:B------:R-:W-:Y:S02]  /*0520*/  SHF.R.U64 R5, R4, 0x11, R5 ;  /* 0x0000001104057819 */ /* 0x000fe40000001205 */
[----:B------:R-:W-:Y:S01]  /*0530*/  LOP3.LUT R17, R3, 0xffff, RZ, 0xc0, !PT ;  /* 0x0000ffff03117812 */ /* 0x000fe200078ec0ff */
[----:B------:R-:W-:Y:S01]  /*0540*/  IMAD.MOV.U32 R3, RZ, RZ, 0x2 ;  /* 0x00000002ff037424 */ /* 0x000fe200078e00ff */
[----:B------:R-:W-:Y:S02]  /*0550*/  LOP3.LUT R5, R5, 0x7fffffff, RZ, 0xc0, !PT ;  /* 0x7fffffff05057812 */ /* 0x000fe400078ec0ff */
[----:B------:R-:W-:Y:S01]  /*0560*/  SHF.R.U32.HI R4, RZ, 0xa, R17 ;  /* 0x0000000aff047819 */ /* 0x000fe20000011611 */
[C---:B------:R-:W-:Y:S02]  /*0570*/  IMAD R7, R17.reuse, -0x21131993, RZ ;  /* 0xdeece66d11077824 */ /* 0x040fe400078e02ff */
[----:B------:R-:W-:Y:S01]  /*0580*/  IMAD R17, R17, -0x4b9ff597, RZ ;  /* 0xb4600a6911117824 */ /* 0x000fe200078e02ff */
[C---:B------:R-:W-:Y:S01]  /*0590*/  LEA R20, R4.reuse, R1, 0x2 ;  /* 0x0000000104147211 */ /* 0x040fe200078e10ff */
[----:B------:R-:W-:Y:S01]  /*05a0*/  IMAD.HI.U32 R22, R5, 0x55555556, RZ ;  /* 0x5555555605167827 */ /* 0x000fe200078e00ff */
[----:B------:R-:W-:-:S03]  /*05b0*/  LOP3.LUT R4, R4, 0x3f, RZ, 0x3c, !PT ;  /* 0x0000003f04047812 */ /* 0x000fc600078e3cff */
[----:B------:R-:W-:Y:S01]  /*05c0*/  IMAD R21, R6, 0x7760bb20, R17 ;  /* 0x7760bb2006157824 */ /* 0x000fe200078e0211 */
[----:B------:R1:W-:Y:S01]  /*05d0*/  STL [R20], R3 ;  /* 0x0000000314007387 */ /* 0x0003e20000100800 */
[----:B------:R-:W-:Y:S02]  /*05e0*/  IMAD R17, R22, -0x3, R5 ;  /* 0xfffffffd16117824 */ /* 0x000fe400078e0205 */
[C---:B------:R-:W-:Y:S02]  /*05f0*/  IMAD R15, R6.reuse, 0x5, R7 ;  /* 0x00000005060f7824 */ /* 0x040fe400078e0207 */
[----:B------:R-:W-:Y:S01]  /*0600*/  IMAD.WIDE.U32 R6, R6, -0x4b9ff597, R8 ;  /* 0xb4600a6906067825 */ /* 0x000fe200078e0008 */
[----:B------:R-:W-:Y:S02]  /*0610*/  VIMNMX.U32 R17, PT, PT, R17, R4, PT ;  /* 0x0000000411117248 */ /* 0x000fe40003fe0000 */
[----:B------:R-:W-:Y:S01]  /*0620*/  IADD3 R19, PT, PT, R19, R15, RZ ;  /* 0x0000000f13137210 */ /* 0x000fe20007ffe0ff */
[----:B------:R-:W-:Y:S01]  /*0630*/  IMAD R15, R16, -0x21131993, RZ ;  /* 0xdeece66d100f7824 */ /* 0x000fe200078e02ff */
[----:B------:R-:W-:-:S02]  /*0640*/  ISETP.NE.AND P0, PT, R17, RZ, PT ;  /* 0x000000ff1100720c */ /* 0x000fc40003f05270 */
[----:B------:R-:W-:Y:S01]  /*0650*/  IADD3 R5, PT, PT, R7, R21, RZ ;  /* 0x0000001507057210 */ /* 0x000fe20007ffe0ff */
[----:B------:R-:W-:Y:S01]  /*0660*/  IMAD R21, R14, 0x5, R15 ;  /* 0x000000050e157824 */ /* 0x000fe200078e020f */
[----:B------:R-:W-:Y:S01]  /*0670*/  SHF.R.U64 R19, R18, 0x11, R19 ;  /* 0x0000001112137819 */ /* 0x000fe20000001213 */
[----:B------:R-:W-:Y:S01]  /*0680*/  IMAD.WIDE.U32 R14, R14, -0x21131993, R10 ;  /* 0xdeece66d0e0e7825 */ /* 0x000fe200078e000a */
[----:B------:R-:W-:Y:S02]  /*0690*/  LOP3.LUT R18, R5, 0xffff, RZ, 0xc0, !PT ;  /* 0x0000ffff05127812 */ /* 0x000fe400078ec0ff */
[----:B------:R-:W-:Y:S02]  /*06a0*/  LOP3.LUT R16, R19, 0x7fffffff, RZ, 0xc0, !PT ;  /* 0x7fffffff13107812 */ /* 0x000fe400078ec0ff */
[----:B------:R-:W-:-:S03]  /*06b0*/  SHF.R.U32.HI R4, RZ, 0xa, R18 ;  /* 0x0000000aff047819 */ /* 0x000fc60000011612 */
[----:B------:R-:W-:-:S04]  /*06c0*/  IMAD.HI.U32 R19, R16, 0x55555556, RZ ;  /* 0x5555555610137827 */ /* 0x000fc800078e00ff */
[----:B------:R-:W-:Y:S01]  /*06d0*/  IMAD.U32 R22, R4, 0x4, R1 ;  /* 0x0000000404167824 */ /* 0x000fe200078e0001 */
[----:B-1----:R-:W-:Y:S06]  /*06e0*/  @!P0 BRA `(.L_x_3) ;  /* 0x00000000000c8947 */ /* 0x002fec0003800000 */
[----:B------:R-:W-:Y:S01]  /*06f0*/  ISETP.NE.AND P0, PT, R17, 0x1, PT ;  /* 0x000000011100780c */ /* 0x000fe20003f05270 */
[----:B------:R1:W-:-:S12]  /*0700*/  STL [R20+0x4], R3 ;  /* 0x0000040314007387 */ /* 0x0003d80000100800 */
[----:B------:R1:W-:Y:S02]  /*0710*/  @P0 STL [R20+0x8], R3 ;  /* 0x0000080314000387 */ /* 0x0003e40000100800 */
.L_x_3:
[----:B------:R-:W-:Y:S05]  /*0720*/  BSYNC.RECONVERGENT B0 ;  /* 0x0000000000007941 */ /* 0x000fea0003800200 */
.L_x_2:
[----:B------:R-:W-:Y:S01]  /*0730*/  IMAD R19, R19, -0x3, R16 ;  /* 0xfffffffd13137824 */ /* 0x000fe200078e0210 */
[----:B------:R-:W-:Y:S01]  /*0740*/  LOP3.LUT R4, R4, 0x3f, RZ, 0x3c, !PT ;  /* 0x0000003f04047812 */ /* 0x000fe200078e3cff */
[----:B------:R2:W-:Y:S01]  /*0750*/  STL [R22], R3 ;  /* 0x0000000316007387 */ /* 0x0005e20000100800 */
[----:B------:R-:W-:Y:S01]  /*0760*/  IADD3 R15, PT, PT, R15, R21, RZ ;  /* 0x000000150f0f7210 */ /* 0x000fe20007ffe0ff */
[----:B------:R-:W-:Y:S01]  /*0770*/  BSSY.RECONVERGENT B0, `(.L_x_4) ;  /* 0x000000a000007945 */ /* 0x000fe20003800200 */
[----:B------:R-:W-:Y:S02]  /*0780*/  VIMNMX.U32 R4, PT, PT, R19, R4, PT ;  /* 0x0000000413047248 */ /* 0x000fe40003fe0000 */
[----:B------:R-:W-:Y:S02]  /*0790*/  ISETP.GE.U32.AND P0, PT, R14, RZ, PT ;  /* 0x000000ff0e00720c */ /* 0x000fe40003f06070 */
[----:B------:R-:W-:Y:S02]  /*07a0*/  ISETP.NE.AND P1, PT, R4, RZ, PT ;  /* 0x000000ff0400720c */ /* 0x000fe40003f25270 */
[----:B------:R-:W-:-:S04]  /*07b0*/  LOP3.LUT R15, R15, 0xffff, RZ, 0xc0, !PT ;  /* 0x0000ffff0f0f7812 */ /* 0x000fc800078ec0ff */
[----:B------:R-:W-:-:S07]  /*07c0*/  ISETP.GE.U32.AND.EX P0, PT, R15, 0x4000, PT, P0 ;  /* 0x000040000f00780c */ /* 0x000fce0003f06100 */
[----:B--2---:R-:W-:Y:S06]  /*07d0*/  @!P1 BRA `(.L_x_5) ;  /* 0x00000000000c9947 */ /* 0x004fec0003800000 */
[----:B------:R-:W-:Y:S01]  /*07e0*/  ISETP.NE.AND P1, PT, R4, 0x1, PT ;  /* 0x000000010400780c */ /* 0x000fe20003f25270 */
[----:B------:R2:W-:-:S12]  /*07f0*/  STL [R22+0x4], R3 ;  /* 0x0000040316007387 */ /* 0x0005d80000100800 */
[----:B------:R2:W-:Y:S02]  /*0800*/  @P1 STL [R22+0x8], R3 ;  /* 0x0000080316001387 */ /* 0x0005e40000100800 */
.L_x_5:
[----:B------:R-:W-:Y:S05]  /*0810*/  BSYNC.RECONVERGENT B0 ;  /* 0x0000000000007941 */ /* 0x000fea0003800200 */
.L_x_4:
[----:B------:R-:W-:Y:S01]  /*0820*/  BSSY.RECONVERGENT B0, `(.L_x_6) ;  /* 0x0000054000007945 */ /* 0x000fe20003800200 */
[----:B------:R-:W-:Y:S02]  /*0830*/  MOV R16, R6 ;  /* 0x0000000600107202 */ /* 0x000fe40000000f00 */
[----:B------:R-:W-:Y:S01]  /*0840*/  LEA.HI R17, R15, 0x2, RZ, 0x12 ;  /* 0x000000020f117811 */ /* 0x000fe200078f90ff */
[----:B------:R-:W-:Y:S06]  /*0850*/  @!P0 BRA `(.L_x_7) ;  /* 0x0000000400408947 */ /* 0x000fec0003800000 */
[C---:B------:R-:W-:Y:S01]  /*0860*/  IMAD R5, R18.reuse, -0x21131993, RZ ;  /* 0xdeece66d12057824 */ /* 0x040fe200078e02ff */
[----:B------:R-:W-:Y:S01]  /*0870*/  BSSY.RECONVERGENT B1, `(.L_x_8) ;  /* 0x0000018000017945 */ /* 0x000fe20003800200 */
[----:B------:R-:W-:Y:S01]  /*0880*/  IMAD R7, R18, -0x4b9ff597, RZ ;  /* 0xb4600a6912077824 */ /* 0x000fe200078e02ff */
[----:B------:R-:W-:Y:S01]  /*0890*/  ISETP.NE.AND P1, PT, R17, 0x3, PT ;  /* 0x000000031100780c */ /* 0x000fe20003f25270 */
[C---:B------:R-:W-:Y:S02]  /*08a0*/  IMAD R19, R6.reuse, 0x5, R5 ;  /* 0x0000000506137824 */ /* 0x040fe400078e0205 */
[----:B------:R-:W-:-:S04]  /*08b0*/  IMAD.WIDE.U32 R14, R6, -0x4b9ff597, R8 ;  /* 0xb4600a69060e7825 */ /* 0x000fc800078e0008 */
[C---:B------:R-:W-:Y:S02]  /*08c0*/  IMAD R5, R6.reuse, 0x7760bb20, R7 ;  /* 0x7760bb2006057824 */ /* 0x040fe400078e0207 */
[----:B------:R-:W-:-:S03]  /*08d0*/  IMAD.WIDE.U32 R6, R6, -0x21131993, R10 ;  /* 0xdeece66d06067825 */ /* 0x000fc600078e000a */
[----:B------:R-:W-:Y:S01]  /*08e0*/  IADD3 R5, PT, PT, R15, R5, RZ ;  /* 0x000000050f057210 */ /* 0x000fe20007ffe0ff */
[----:B------:R-:W-:-:S03]  /*08f0*/  IMAD.IADD R7, R7, 0x1, R19 ;  /* 0x0000000107077824 */ /* 0x000fc600078e0213 */
[----:B------:R-:W-:Y:S02]  /*0900*/  LOP3.LUT R18, R5, 0xffff, RZ, 0xc0, !PT ;  /* 0x0000ffff05127812 */ /* 0x000fe400078ec0ff */
[----:B------:R-:W-:Y:S02]  /*0910*/  SHF.R.U64 R6, R6, 0x11, R7 ;  /* 0x0000001106067819 */ /* 0x000fe40000001207 */
[----:B------:R-:W-:Y:S02]  /*0920*/  SHF.R.U32.HI R4, RZ, 0xa, R18 ;  /* 0x0000000aff047819 */ /* 0x000fe40000011612 */
[----:B------:R-:W-:Y:S02]  /*0930*/  LOP3.LUT R6, R6, 0x7fffffff, RZ, 0xc0, !PT ;  /* 0x7fffffff06067812 */ /* 0x000fe400078ec0ff */
[C---:B------:R-:W-:Y:S02]  /*0940*/  LEA R16, R4.reuse, R1, 0x2 ;  /* 0x0000000104107211 */ /* 0x040fe400078e10ff */
[----:B------:R-:W-:Y:S01]  /*0950*/  LOP3.LUT R4, R4, 0x3f, RZ, 0x3c, !PT ;  /* 0x0000003f04047812 */ /* 0x000fe200078e3cff */
[----:B------:R-:W-:-:S02]  /*0960*/  IMAD.HI.U32 R7, R6, 0x55555556, RZ ;  /* 0x5555555606077827 */ /* 0x000fc400078e00ff */
[----:B------:R3:W-:Y:S02]  /*0970*/  STL [R16], R3 ;  /* 0x0000000310007387 */ /* 0x0007e40000100800 */
[----:B------:R-:W-:-:S05]  /*0980*/  IMAD R7, R7, -0x3, R6 ;  /* 0xfffffffd07077824 */ /* 0x000fca00078e0206 */
[----:B------:R-:W-:-:S04]  /*0990*/  VIMNMX.U32 R4, PT, PT, R7, R4, PT ;  /* 0x0000000407047248 */ /* 0x000fc80003fe0000 */
[----:B------:R-:W-:-:S13]  /*09a0*/  ISETP.NE.AND P0, PT, R4, RZ, PT ;  /* 0x000000ff0400720c */ /* 0x000fda0003f05270 */
[----:B---3--:R-:W-:Y:S05]  /*09b0*/  @!P0 BRA `(.L_x_9) ;  /* 0x00000000000c8947 */ /* 0x008fea0003800000 */
[----:B------:R-:W-:Y:S01]  /*09c0*/  ISETP.NE.AND P0, PT, R4, 0x1, PT ;  /* 0x000000010400780c */ /* 0x000fe20003f05270 */
[----:B------:R3:W-:-:S12]  /*09d0*/  STL [R16+0x4], R3 ;  /* 0x0000040310007387 */ /* 0x0007d80000100800 */
[----:B------:R3:W-:Y:S02]  /*09e0*/  @P0 STL [R16+0x8], R3 ;  /* 0x0000080310000387 */ /* 0x0007e40000100800 */
.L_x_9:
[----:B------:R-:W-:Y:S05]  /*09f0*/  BSYNC.RECONVERGENT B1 ;  /* 0x0000000000017941 */ /* 0x000fea0003800200 */
.L_x_8:
[----:B---3--:R-:W-:Y:S01]  /*0a00*/  MOV R16, R14 ;  /* 0x0000000e00107202 */ /* 0x008fe20000000f00 */
        /* <DEDUP_REMOVED lines=26> */
.L_x_11:
[----:B------:R-:W-:Y:S05]  /*0bb0*/  BSYNC.RECONVERGENT B1 ;  /* 0x0000000000017941 */ /* 0x000fea0003800200 */
.L_x_10:
[----:B---3--:R-:W-:Y:S01]  /*0bc0*/  MOV R16, R6 ;  /* 0x0000000600107202 */ /* 0x008fe20000000f00 */
[----:B------:R-:W-:Y:S06]  /*0bd0*/  @!P1 BRA `(.L_x_7) ;  /* 0x0000000000609947 */ /* 0x000fec0003800000 */
[C---:B------:R-:W-:Y:S02]  /*0be0*/  IMAD R7, R18.reuse, -0x4b9ff597, RZ ;  /* 0xb4600a6912077824 */ /* 0x040fe400078e02ff */
[----:B------:R-:W-:Y:S02]  /*0bf0*/  IMAD R5, R18, -0x21131993, RZ ;  /* 0xdeece66d12057824 */ /* 0x000fe400078e02ff */
[----:B------:R-:W-:-:S04]  /*0c00*/  IMAD.WIDE.U32 R16, R6, -0x4b9ff597, R8 ;  /* 0xb4600a6906107825 */ /* 0x000fc800078e0008 */
[C---:B------:R-:W-:Y:S02]  /*0c10*/  IMAD R19, R6.reuse, 0x7760bb20, R7 ;  /* 0x7760bb2006137824 */ /* 0x040fe400078e0207 */
[C---:B------:R-:W-:Y:S02]  /*0c20*/  IMAD R15, R6.reuse, 0x5, R5 ;  /* 0x00000005060f7824 */ /* 0x040fe400078e0205 */
[----:B------:R-:W-:Y:S01]  /*0c30*/  IMAD.WIDE.U32 R6, R6, -0x21131993, R10 ;  /* 0xdeece66d06067825 */ /* 0x000fe200078e000a */
[----:B------:R-:W-:-:S03]  /*0c40*/  IADD3 R5, PT, PT, R17, R19, RZ ;  /* 0x0000001311057210 */ /* 0x000fc60007ffe0ff */
[----:B------:R-:W-:Y:S01]  /*0c50*/  IMAD.IADD R7, R7, 0x1, R15 ;  /* 0x0000000107077824 */ /* 0x000fe200078e020f */
[----:B------:R-:W-:-:S04]  /*0c60*/  SHF.R.U32.HI R4, RZ, 0x8, R5 ;  /* 0x00000008ff047819 */ /* 0x000fc80000011605 */
[----:B------:R-:W-:Y:S02]  /*0c70*/  SHF.R.U64 R6, R6, 0x11, R7 ;  /* 0x0000001106067819 */ /* 0x000fe40000001207 */
[----:B------:R-:W-:Y:S02]  /*0c80*/  LOP3.LUT R4, R4, 0xfc, RZ, 0xc0, !PT ;  /* 0x000000fc04047812 */ /* 0x000fe400078ec0ff */
[----:B------:R-:W-:Y:S02]  /*0c90*/  LOP3.LUT R6, R6, 0x7fffffff, RZ, 0xc0, !PT ;  /* 0x7fffffff06067812 */ /* 0x000fe400078ec0ff */
[----:B------:R-:W-:Y:S02]  /*0ca0*/  IADD3 R14, PT, PT, R1, R4, RZ ;  /* 0x00000004010e7210 */ /* 0x000fe40007ffe0ff */
[----:B------:R-:W-:Y:S01]  /*0cb0*/  SHF.R.U32.HI R4, RZ, 0xa, R5 ;  /* 0x0000000aff047819 */ /* 0x000fe20000011605 */
[----:B------:R-:W-:Y:S02]  /*0cc0*/  IMAD.HI.U32 R7, R6, 0x55555556, RZ ;  /* 0x5555555606077827 */ /* 0x000fe400078e00ff */
[----:B------:R3:W-:Y:S01]  /*0cd0*/  STL [R14], R3 ;  /* 0x000000030e007387 */ /* 0x0007e20000100800 */
[----:B------:R-:W-:Y:S01]  /*0ce0*/  LOP3.LUT R4, R4, 0x3f, RZ, 0xc, !PT ;  /* 0x0000003f04047812 */ /* 0x000fe200078e0cff */
[----:B------:R-:W-:-:S05]  /*0cf0*/  IMAD R7, R7, -0x3, R6 ;  /* 0xfffffffd07077824 */ /* 0x000fca00078e0206 */
[----:B------:R-:W-:-:S04]  /*0d00*/  VIMNMX.U32 R4, PT, PT, R7, R4, PT ;  /* 0x0000000407047248 */ /* 0x000fc80003fe0000 */
[----:B------:R-:W-:-:S13]  /*0d10*/  ISETP.NE.AND P0, PT, R4, RZ, PT ;  /* 0x000000ff0400720c */ /* 0x000fda0003f05270 */
[----:B---3--:R-:W-:Y:S05]  /*0d20*/  @!P0 BRA `(.L_x_7) ;  /* 0x00000000000c8947 */ /* 0x008fea0003800000 */
[----:B------:R-:W-:Y:S01]  /*0d30*/  ISETP.NE.AND P0, PT, R4, 0x1, PT ;  /* 0x000000010400780c */ /* 0x000fe20003f05270 */
[----:B------:R3:W-:-:S12]  /*0d40*/  STL [R14+0x4], R3 ;  /* 0x000004030e007387 */ /* 0x0007d80000100800 */
[----:B------:R3:W-:Y:S02]  /*0d50*/  @P0 STL [R14+0x8], R3 ;  /* 0x000008030e000387 */ /* 0x0007e40000100800 */
.L_x_7:
[----:B------:R-:W-:Y:S05]  /*0d60*/  BSYNC.RECONVERGENT B0 ;  /* 0x0000000000007941 */ /* 0x000fea0003800200 */
.L_x_6:
[----:B------:R-:W4:Y:S04]  /*0d70*/  LDL R4, [R1+0x3c] ;  /* 0x00003c0001047983 */ /* 0x000f280000100800 */
[----:B-123--:R-:W2:Y:S01]  /*0d80*/  LDL R3, [R1+0x28] ;  /* 0x0000280001037983 */ /* 0x00eea20000100800 */
[----:B----4-:R-:W-:-:S04]  /*0d90*/  ISETP.NE.AND P0, PT, R4, 0x2, PT ;  /* 0x000000020400780c */ /* 0x010fc80003f05270 */
[----:B--2---:R-:W-:-:S13]  /*0da0*/  ISETP.NE.OR P0, PT, R3, 0x2, P0 ;  /* 0x000000020300780c */ /* 0x004fda0000705670 */
[----:B------:R-:W-:Y:S05]  /*0db0*/  @P0 EXIT ;  /* 0x000000000000094d */ /* 0x000fea0003800000 */
[----:B------:R-:W-:Y:S01]  /*0dc0*/  IMAD R3, R5, -0x42f53b4b, RZ ;  /* 0xbd0ac4b505037824 */ /* 0x000fe200078e02ff */
[----:B------:R-:W-:Y:S01]  /*0dd0*/  BSSY.RECONVERGENT B0, `(.L_x_12) ;  /* 0x0000041000007945 */ /* 0x000fe20003800200 */
[----:B------:R-:W-:-:S04]  /*0de0*/  IMAD.WIDE.U32 R14, R16, -0x42f53b4b, R12 ;  /* 0xbd0ac4b5100e7825 */ /* 0x000fc800078e000c */
[C---:B------:R-:W-:Y:S02]  /*0df0*/  IMAD R3, R16.reuse, 0x20c0d498, R3 ;  /* 0x20c0d49810037824 */ /* 0x040fe400078e0203 */
[----:B------:R-:W-:Y:S02]  /*0e00*/  IMAD R17, R5, -0x4b9ff597, RZ ;  /* 0xb4600a6905117824 */ /* 0x000fe400078e02ff */
[----:B------:R-:W-:Y:S01]  /*0e10*/  IMAD.WIDE.U32 R6, R16, -0x4b9ff597, R8 ;  /* 0xb4600a6910067825 */ /* 0x000fe200078e0008 */
[----:B------:R-:W-:-:S03]  /*0e20*/  IADD3 R3, PT, PT, R15, R3, RZ ;  /* 0x000000030f037210 */ /* 0x000fc60007ffe0ff */
[----:B------:R-:W-:Y:S01]  /*0e30*/  IMAD R17, R16, 0x7760bb20, R17 ;  /* 0x7760bb2010117824 */ /* 0x000fe200078e0211 */
[----:B------:R-:W-:Y:S01]  /*0e40*/  LOP3.LUT R3, R3, 0xffff, RZ, 0xc0, !PT ;  /* 0x0000ffff03037812 */ /* 0x000fe200078ec0ff */
[----:B------:R-:W-:-:S03]  /*0e50*/  IMAD R5, R5, -0x21131993, RZ ;  /* 0xdeece66d05057824 */ /* 0x000fc600078e02ff */
[----:B------:R-:W-:Y:S01]  /*0e60*/  IADD3 R7, PT, PT, R7, R17, RZ ;  /* 0x0000001107077210 */ /* 0x000fe20007ffe0ff */
[C---:B------:R-:W-:Y:S02]  /*0e70*/  IMAD R15, R3.reuse, -0x21131993, RZ ;  /* 0xdeece66d030f7824 */ /* 0x040fe400078e02ff */
[----:B------:R-:W-:Y:S01]  /*0e80*/  IMAD R17, R3, -0x4b9ff597, RZ ;  /* 0xb4600a6903117824 */ /* 0x000fe200078e02ff */
[----:B------:R-:W-:Y:S01]  /*0e90*/  SHF.R.U64 R4, R6, 0x11, R7 ;  /* 0x0000001106047819 */ /* 0x000fe20000001207 */
[----:B------:R-:W-:-:S03]  /*0ea0*/  IMAD.WIDE.U32 R6, R14, -0x21131993, R10 ;  /* 0xdeece66d0e067825 */ /* 0x000fc600078e000a */
[----:B------:R-:W-:Y:S01]  /*0eb0*/  LOP3.LUT R4, R4, 0x7fffffff, RZ, 0xc0, !PT ;  /* 0x7fffffff04047812 */ /* 0x000fe200078ec0ff */
[C---:B------:R-:W-:Y:S02]  /*0ec0*/  IMAD R15, R14.reuse, 0x5, R15 ;  /* 0x000000050e0f7824 */ /* 0x040fe400078e020f */
[----:B------:R-:W-:Y:S02]  /*0ed0*/  IMAD R19, R14, 0x7760bb20, R17 ;  /* 0x7760bb200e137824 */ /* 0x000fe400078e0211 */
[----:B------:R-:W-:Y:S02]  /*0ee0*/  IMAD.IADD R17, R7, 0x1, R15 ;  /* 0x0000000107117824 */ /* 0x000fe400078e020f */
[----:B------:R-:W-:-:S03]  /*0ef0*/  IMAD.HI.U32 R7, R4, 0x55555556, RZ ;  /* 0x5555555604077827 */ /* 0x000fc600078e00ff */
[----:B------:R-:W-:Y:S01]  /*0f00*/  SHF.R.U64 R17, R6, 0x11, R17 ;  /* 0x0000001106117819 */ /* 0x000fe20000001211 */
[----:B------:R-:W-:Y:S01]  /*0f10*/  IMAD.WIDE.U32 R14, R14, -0x4b9ff597, R8 ;  /* 0xb4600a690e0e7825 */ /* 0x000fe200078e0008 */
[----:B------:R-:W-:Y:S02]  /*0f20*/  SHF.R.U32.HI R6, RZ, 0xa, R3 ;  /* 0x0000000aff067819 */ /* 0x000fe40000011603 */
[----:B------:R-:W-:Y:S01]  /*0f30*/  LOP3.LUT R17, R17, 0x7fffffff, RZ, 0xc0, !PT ;  /* 0x7fffffff11117812 */ /* 0x000fe200078ec0ff */
[----:B------:R-:W-:Y:S01]  /*0f40*/  IMAD R7, R7, -0x3, R4 ;  /* 0xfffffffd07077824 */ /* 0x000fe200078e0204 */
[----:B------:R-:W-:Y:S01]  /*0f50*/  IADD3 R3, PT, PT, R15, R19, RZ ;  /* 0x000000130f037210 */ /* 0x000fe20007ffe0ff */
[----:B------:R-:W-:Y:S01]  /*0f60*/  IMAD R21, R16, 0x5, R5 ;  /* 0x0000000510157824 */ /* 0x000fe200078e0205 */
[----:B------:R-:W-:Y:S01]  /*0f70*/  IADD3 R19, PT, PT, -R6, RZ, RZ ;  /* 0x000000ff06137210 */ /* 0x000fe20007ffe1ff */
[----:B------:R-:W-:Y:S01]  /*0f80*/  IMAD.HI.U32 R18, R17, 0x55555556, RZ ;  /* 0x5555555611127827 */ /* 0x000fe200078e00ff */
[----:B------:R-:W-:-:S02]  /*0f90*/  IADD3 R4, PT, PT, R7, 0x2, RZ ;  /* 0x0000000207047810 */ /* 0x000fc40007ffe0ff */
[----:B------:R-:W-:Y:S01]  /*0fa0*/  LOP3.LUT R7, R3, 0xffff, RZ, 0xc0, !PT ;  /* 0x0000ffff03077812 */ /* 0x000fe200078ec0ff */
[----:B------:R-:W-:Y:S01]  /*0fb0*/  IMAD R18, R18, -0x3, R17 ;  /* 0xfffffffd12127824 */ /* 0x000fe200078e0211 */
[----:B------:R-:W-:Y:S02]  /*0fc0*/  VIADDMNMX.U32 R20, R19, 0x40, R4, PT ;  /* 0x0000004013147846 */ /* 0x000fe40003800004 */
[----:B------:R-:W-:Y:S02]  /*0fd0*/  SHF.R.U32.HI R4, RZ, 0xa, R7 ;  /* 0x0000000aff047819 */ /* 0x000fe40000011607 */
[----:B------:R-:W-:Y:S02]  /*0fe0*/  ISETP.GE.U32.AND P2, PT, R20, 0x4, PT ;  /* 0x000000041400780c */ /* 0x000fe40003f46070 */
[----:B------:R-:W-:Y:S01]  /*0ff0*/  IADD3 R17, PT, PT, R18, 0x2, RZ ;  /* 0x0000000212117810 */ /* 0x000fe20007ffe0ff */
[----:B------:R-:W-:Y:S01]  /*1000*/  IMAD.WIDE.U32 R18, R16, -0x21131993, R10 ;  /* 0xdeece66d10127825 */ /* 0x000fe200078e000a */
[----:B------:R-:W-:-:S03]  /*1010*/  LOP3.LUT R5, R20, 0x3, RZ, 0xc0, !PT ;  /* 0x0000000314057812 */ /* 0x000fc600078ec0ff */
[----:B------:R-:W-:Y:S01]  /*1020*/  IMAD.MOV R22, RZ, RZ, -R4 ;  /* 0x000000ffff167224 */ /* 0x000fe200078e0a04 */
[----:B------:R-:W-:Y:S01]  /*1030*/  ISETP.NE.AND P3, PT, R5, RZ, PT ;  /* 0x000000ff0500720c */ /* 0x000fe20003f65270 */
[----:B------:R-:W-:Y:S02]  /*1040*/  IMAD.IADD R20, R19, 0x1, R21 ;  /* 0x0000000113147824 */ /* 0x000fe400078e0215 */
[----:B------:R-:W-:Y:S01]  /*1050*/  HFMA2 R19, -RZ, RZ, 0, 0 ;  /* 0x00000000ff137431 */ /* 0x000fe200000001ff */
[----:B------:R-:W-:Y:S02]  /*1060*/  ISETP.GE.U32.AND P0, PT, R18, RZ, PT ;  /* 0x000000ff1200720c */ /* 0x000fe40003f06070 */
[----:B------:R-:W-:Y:S02]  /*1070*/  @P2 LEA R16, R6, R1, 0x2 ;  /* 0x0000000106102211 */ /* 0x000fe400078e10ff */
[----:B------:R-:W-:Y:S01]  /*1080*/  @P2 MOV R23, 0x3 ;  /* 0x0000000300172802 */ /* 0x000fe20000000f00 */
[----:B------:R-:W-:Y:S01]  /*1090*/  @P2 IMAD.MOV.U32 R19, RZ, RZ, 0x4 ;  /* 0x00000004ff132424 */ /* 0x000fe200078e00ff */
[----:B------:R-:W-:-:S03]  /*10a0*/  VIADDMNMX.U32 R17, R22, 0x40, R17, PT ;  /* 0x0000004016117846 */ /* 0x000fc60003800011 */
[----:B------:R1:W-:Y:S01]  /*10b0*/  @P2 STL [R16], R23 ;  /* 0x0000001710002387 */ /* 0x0003e20000100800 */
[----:B------:R-:W-:-:S03]  /*10c0*/  ISETP.GE.U32.AND P1, PT, R17, 0x4, PT ;  /* 0x000000041100780c */ /* 0x000fc60003f26070 */
[----:B------:R1:W-:Y:S04]  /*10d0*/  @P2 STL [R16+0x4], R23 ;  /* 0x0000041710002387 */ /* 0x0003e80000100800 */
[----:B------:R1:W-:Y:S04]  /*10e0*/  @P2 STL [R16+0x8], R23 ;  /* 0x0000081710002387 */ /* 0x0003e80000100800 */
[----:B------:R1:W-:Y:S02]  /*10f0*/  @P2 STL [R16+0xc], R23 ;  /* 0x00000c1710002387 */ /* 0x0003e40000100800 */
[----:B------:R-:W-:-:S02]  /*1100*/  @P1 LEA R18, R4, R1, 0x2 ;  /* 0x0000000104121211 */ /* 0x000fc400078e10ff */
[----:B------:R-:W-:Y:S01]  /*1110*/  @P1 MOV R25, 0x3 ;  /* 0x0000000300191802 */ /* 0x000fe20000000f00 */
[----:B------:R-:W-:Y:S06]  /*1120*/  @!P3 BRA `(.L_x_13) ;  /* 0x00000000002cb947 */ /* 0x000fec0003800000 */
[----:B-1----:R-:W-:Y:S02]  /*1130*/  IADD3 R16, PT, PT, R19, R6, RZ ;  /* 0x0000000613107210 */ /* 0x002fe40007ffe0ff */
[----:B------:R-:W-:Y:S02]  /*1140*/  MOV R21, 0x3 ;  /* 0x0000000300157802 */ /* 0x000fe40000000f00 */
[----:B------:R-:W-:Y:S02]  /*1150*/  LEA R16, R16, R1, 0x2 ;  /* 0x0000000110107211 */ /* 0x000fe400078e10ff */
[----:B------:R-:W-:-:S03]  /*1160*/  ISETP.NE.AND P2, PT, R5, 0x1, PT ;  /* 0x000000010500780c */ /* 0x000fc60003f45270 */
[----:B------:R2:W-:Y:S10]  /*1170*/  STL [R16], R21 ;  /* 0x0000001510007387 */ /* 0x0005f40000100800 */
[----:B--2---:R-:W-:Y:S05]  /*1180*/  @!P2 BRA `(.L_x_13) ;  /* 0x000000000014a947 */ /* 0x004fea0003800000 */
[----:B------:R-:W-:Y:S01]  /*1190*/  ISETP.NE.AND P2, PT, R5, 0x2, PT ;  /* 0x000000020500780c */ /* 0x000fe20003f45270 */
[----:B------:R-:W-:-:S05]  /*11a0*/  IMAD.IADD R6, R19, 0x1, R6 ;  /* 0x0000000113067824 */ /* 0x000fca00078e0206 */
[----:B------:R-:W-:-:S05]  /*11b0*/  LEA R6, R6, R1, 0x2 ;  /* 0x0000000106067211 */ /* 0x000fca00078e10ff */
[----:B------:R2:W-:Y:S04]  /*11c0*/  STL [R6+0x4], R21 ;  /* 0x0000041506007387 */ /* 0x0005e80000100800 */
[----:B------:R2:W-:Y:S02]  /*11d0*/  @P2 STL [R6+0x8], R21 ;  /* 0x0000081506002387 */ /* 0x0005e40000100800 */
.L_x_13:
[----:B------:R-:W-:Y:S05]  /*11e0*/  BSYNC.RECONVERGENT B0 ;  /* 0x0000000000007941 */ /* 0x000fea0003800200 */
.L_x_12:
[----:B------:R3:W-:Y:S01]  /*11f0*/  @P1 STL [R18], R25 ;  /* 0x0000001912001387 */ /* 0x0007e20000100800 */
[----:B------:R-:W-:Y:S01]  /*1200*/  LOP3.LUT R17, R17, 0x3, RZ, 0xc0, !PT ;  /* 0x0000000311117812 */ /* 0x000fe200078ec0ff */
[----:B------:R-:W-:Y:S01]  /*1210*/  HFMA2 R5, -RZ, RZ, 0, 0 ;  /* 0x00000000ff057431 */ /* 0x000fe200000001ff */
[----:B------:R-:W-:Y:S01]  /*1220*/  LOP3.LUT R20, R20, 0xffff, RZ, 0xc0, !PT ;  /* 0x0000ffff14147812 */ /* 0x000fe200078ec0ff */
[----:B------:R3:W-:Y:S01]  /*1230*/  @P1 STL [R18+0x4], R25 ;  /* 0x0000041912001387 */ /* 0x0007e20000100800 */
[----:B------:R-:W-:Y:S01]  /*1240*/  ISETP.NE.AND P2, PT, R17, RZ, PT ;  /* 0x000000ff1100720c */ /* 0x000fe20003f45270 */
[----:B------:R-:W-:Y:S01]  /*1250*/  BSSY.RECONVERGENT B0, `(.L_x_14) ;  /* 0x0000011000007945 */ /* 0x000fe20003800200 */
[----:B------:R-:W-:Y:S01]  /*1260*/  ISETP.GE.U32.AND.EX P0, PT, R20, 0x4000, PT, P0 ;  /* 0x000040001400780c */ /* 0x000fe20003f06100 */
[----:B------:R3:W-:Y:S01]  /*1270*/  @P1 STL [R18+0x8], R25 ;  /* 0x0000081912001387 */ /* 0x0007e20000100800 */
[----:B------:R-:W-:-:S03]  /*1280*/  @P1 MOV R5, 0x4 ;  /* 0x0000000400051802 */ /* 0x000fc60000000f00 */
[----:B------:R3:W-:Y:S06]  /*1290*/  @P1 STL [R18+0xc], R25 ;  /* 0x00000c1912001387 */ /* 0x0007ec0000100800 */
[----:B------:R-:W-:Y:S05]  /*12a0*/  @!P2 BRA `(.L_x_15) ;  /* 0x00000000002ca947 */ /* 0x000fea0003800000 */
[----:B--2---:R-:W-:Y:S01]  /*12b0*/  IMAD.IADD R6, R5, 0x1, R4 ;  /* 0x0000000105067824 */ /* 0x004fe200078e0204 */
[----:B------:R-:W-:Y:S02]  /*12c0*/  MOV R19, 0x3 ;  /* 0x0000000300137802 */ /* 0x000fe40000000f00 */
[----:B------:R-:W-:Y:S02]  /*12d0*/  ISETP.NE.AND P1, PT, R17, 0x1, PT ;  /* 0x000000011100780c */ /* 0x000fe40003f25270 */
[----:B------:R-:W-:-:S05]  /*12e0*/  LEA R6, R6, R1, 0x2 ;  /* 0x0000000106067211 */ /* 0x000fca00078e10ff */
[----:B------:R4:W-:Y:S06]  /*12f0*/  STL [R6], R19 ;  /* 0x0000001306007387 */ /* 0x0009ec0000100800 */
[----:B------:R-:W-:Y:S05]  /*1300*/  @!P1 BRA `(.L_x_15) ;  /* 0x0000000000149947 */ /* 0x000fea0003800000 */
[----:B------:R-:W-:Y:S02]  /*1310*/  ISETP.NE.AND P1, PT, R17, 0x2, PT ;  /* 0x000000021100780c */ /* 0x000fe40003f25270 */
[----:B------:R-:W-:-:S05]  /*1320*/  IADD3 R4, PT, PT, R5, R4, RZ ;  /* 0x0000000405047210 */ /* 0x000fca0007ffe0ff */
[----:B------:R-:W-:-:S05]  /*1330*/  IMAD.U32 R4, R4, 0x4, R1 ;  /* 0x0000000404047824 */ /* 0x000fca00078e0001 */
[----:B------:R2:W-:Y:S04]  /*1340*/  STL [R4+0x4], R19 ;  /* 0x0000041304007387 */ /* 0x0005e80000100800 */
[----:B------:R2:W-:Y:S02]  /*1350*/  @P1 STL [R4+0x8], R19 ;  /* 0x0000081304001387 */ /* 0x0005e40000100800 */
.L_x_15:
[----:B------:R-:W-:Y:S05]  /*1360*/  BSYNC.RECONVERGENT B0 ;  /* 0x0000000000007941 */ /* 0x000fea0003800200 */
.L_x_14:
[----:B------:R-:W-:Y:S01]  /*1370*/  BSSY.RECONVERGENT B0, `(.L_x_16) ;  /* 0x000008c000007945 */ /* 0x000fe20003800200 */
[----:B------:R-:W-:Y:S02]  /*1380*/  MOV R5, R14 ;  /* 0x0000000e00057202 */ /* 0x000fe40000000f00 */
[----:B-1----:R-:W-:Y:S01]  /*1390*/  LEA.HI R16, R20, 0x2, RZ, 0x12 ;  /* 0x0000000214107811 */ /* 0x002fe200078f90ff */
[----:B------:R-:W-:Y:S06]  /*13a0*/  @!P0 BRA `(.L_x_17) ;  /* 0x0000000800208947 */ /* 0x000fec0003800000 */
[----:B------:R-:W-:Y:S01]  /*13b0*/  IMAD R3, R7, -0x21131993, RZ ;  /* 0xdeece66d07037824 */ /* 0x000fe200078e02ff */
[----:B------:R-:W-:Y:S01]  /*13c0*/  BSSY.RECONVERGENT B1, `(.L_x_18) ;  /* 0x0000029000017945 */ /* 0x000fe20003800200 */
[----:B--2---:R-:W-:Y:S01]  /*13d0*/  IMAD.WIDE.U32 R4, R14, -0x21131993, R10 ;  /* 0xdeece66d0e047825 */ /* 0x004fe200078e000a */
[----:B------:R-:W-:-:S03]  /*13e0*/  ISETP.NE.AND P0, PT, R16, 0x3, PT ;  /* 0x000000031000780c */ /* 0x000fc60003f05270 */
[C---:B------:R-:W-:Y:S02]  /*13f0*/  IMAD R3, R14.reuse, 0x5, R3 ;  /* 0x000000050e037824 */ /* 0x040fe400078e0203 */
[----:B------:R-:W-:Y:S02]  /*1400*/  IMAD R15, R7, -0x4b9ff597, RZ ;  /* 0xb4600a69070f7824 */ /* 0x000fe400078e02ff */
[----:B----4-:R-:W-:Y:S01]  /*1410*/  IMAD.WIDE.U32 R6, R14, -0x4b9ff597, R8 ;  /* 0xb4600a690e067825 */ /* 0x010fe200078e0008 */
[----:B------:R-:W-:-:S03]  /*1420*/  IADD3 R5, PT, PT, R5, R3, RZ ;  /* 0x0000000305057210 */ /* 0x000fc60007ffe0ff */
[----:B------:R-:W-:Y:S01]  /*1430*/  IMAD R15, R14, 0x7760bb20, R15 ;  /* 0x7760bb200e0f7824 */ /* 0x000fe200078e020f */
[----:B------:R-:W-:-:S04]  /*1440*/  SHF.R.U64 R5, R4, 0x11, R5 ;  /* 0x0000001104057819 */ /* 0x000fc80000001205 */
[----:B------:R-:W-:Y:S02]  /*1450*/  IADD3 R3, PT, PT, R7, R15, RZ ;  /* 0x0000000f07037210 */ /* 0x000fe40007ffe0ff */
[----:B------:R-:W-:Y:S02]  /*1460*/  LOP3.LUT R5, R5, 0x7fffffff, RZ, 0xc0, !PT ;  /* 0x7fffffff05057812 */ /* 0x000fe400078ec0ff */
[----:B------:R-:W-:-:S03]  /*1470*/  LOP3.LUT R14, R3, 0xffff, RZ, 0xc0, !PT ;  /* 0x0000ffff030e7812 */ /* 0x000fc600078ec0ff */
[----:B---3--:R-:W-:Y:S01]  /*1480*/  IMAD.HI.U32 R18, R5, 0x55555556, RZ ;  /* 0x5555555605127827 */ /* 0x008fe200078e00ff */
[----:B------:R-:W-:-:S03]  /*1490*/  SHF.R.U32.HI R4, RZ, 0xa, R14 ;  /* 0x0000000aff047819 */ /* 0x000fc6000001160e */
[----:B------:R-:W-:Y:S02]  /*14a0*/  IMAD R18, R18, -0x3, R5 ;  /* 0xfffffffd12127824 */ /* 0x000fe400078e0205 */
[----:B------:R-:W-:-:S03]  /*14b0*/  IMAD.MOV R5, RZ, RZ, -R4 ;  /* 0x000000ffff057224 */ /* 0x000fc600078e0a04 */
[----:B------:R-:W-:-:S04]  /*14c0*/  IADD3 R18, PT, PT, R18, 0x2, RZ ;  /* 0x0000000212127810 */ /* 0x000fc80007ffe0ff */
[----:B------:R-:W-:Y:S01]  /*14d0*/  VIADDMNMX.U32 R18, R5, 0x40, R18, PT ;  /* 0x0000004005127846 */ /* 0x000fe20003800012 */
[----:B------:R-:W-:-:S03]  /*14e0*/  IMAD.MOV.U32 R5, RZ, RZ, RZ ;  /* 0x000000ffff057224 */ /* 0x000fc600078e00ff */
[C---:B------:R-:W-:Y:S02]  /*14f0*/  ISETP.GE.U32.AND P1, PT, R18.reuse, 0x4, PT ;  /* 0x000000041200780c */ /* 0x040fe40003f26070 */
[----:B------:R-:W-:-:S04]  /*1500*/  LOP3.LUT R17, R18, 0x3, RZ, 0xc0, !PT ;  /* 0x0000000312117812 */ /* 0x000fc800078ec0ff */
[----:B------:R-:W-:-:S07]  /*1510*/  ISETP.NE.AND P2, PT, R17, RZ, PT ;  /* 0x000000ff1100720c */ /* 0x000fce0003f45270 */
[----:B------:R-:W-:Y:S02]  /*1520*/  @P1 LEA R15, R4, R1, 0x2 ;  /* 0x00000001040f1211 */ /* 0x000fe400078e10ff */
[----:B------:R-:W-:Y:S02]  /*1530*/  @P1 MOV R20, 0x3 ;  /* 0x0000000300141802 */ /* 0x000fe40000000f00 */
[----:B------:R-:W-:-:S03]  /*1540*/  @P1 MOV R5, 0x4 ;  /* 0x0000000400051802 */ /* 0x000fc60000000f00 */
[----:B------:R1:W-:Y:S04]  /*1550*/  @P1 STL [R15], R20 ;  /* 0x000000140f001387 */ /* 0x0003e80000100800 */
[----:B------:R1:W-:Y:S04]  /*1560*/  @P1 STL [R15+0x4], R20 ;  /* 0x000004140f001387 */ /* 0x0003e80000100800 */
[----:B------:R1:W-:Y:S04]  /*1570*/  @P1 STL [R15+0x8], R20 ;  /* 0x000008140f001387 */ /* 0x0003e80000100800 */
[----:B------:R1:W-:Y:S01]  /*1580*/  @P1 STL [R15+0xc], R20 ;  /* 0x00000c140f001387 */ /* 0x0003e20000100800 */
[----:B------:R-:W-:Y:S05]  /*1590*/  @!P2 BRA `(.L_x_19) ;  /* 0x00000000002ca947 */ /* 0x000fea0003800000 */
[----:B------:R-:W-:Y:S01]  /*15a0*/  IADD3 R18, PT, PT, R5, R4, RZ ;  /* 0x0000000405127210 */ /* 0x000fe20007ffe0ff */
[----:B-1----:R-:W-:Y:S01]  /*15b0*/  HFMA2 R15, -RZ, RZ, 0, 1.78813934326171875e-07 ;  /* 0x00000003ff0f7431 */ /* 0x002fe200000001ff */
[----:B------:R-:W-:-:S03]  /*15c0*/  ISETP.NE.AND P1, PT, R17, 0x1, PT ;  /* 0x000000011100780c */ /* 0x000fc60003f25270 */
[----:B------:R-:W-:-:S05]  /*15d0*/  IMAD R18, R18, 0x4, R1 ;  /* 0x0000000412127824 */ /* 0x000fca00078e0201 */
[----:B------:R2:W-:Y:S05]  /*15e0*/  STL [R18], R15 ;  /* 0x0000000f12007387 */ /* 0x0005ea0000100800 */
[----:B------:R-:W-:Y:S05]  /*15f0*/  @!P1 BRA `(.L_x_19) ;  /* 0x0000000000149947 */ /* 0x000fea0003800000 */
[----:B------:R-:W-:Y:S02]  /*1600*/  ISETP.NE.AND P1, PT, R17, 0x2, PT ;  /* 0x000000021100780c */ /* 0x000fe40003f25270 */
[----:B------:R-:W-:-:S04]  /*1610*/  IADD3 R4, PT, PT, R5, R4, RZ ;  /* 0x0000000405047210 */ /* 0x000fc80007ffe0ff */
[----:B------:R-:W-:-:S05]  /*1620*/  LEA R4, R4, R1, 0x2 ;  /* 0x0000000104047211 */ /* 0x000fca00078e10ff */
[----:B------:R3:W-:Y:S04]  /*1630*/  STL [R4+0x4], R15 ;  /* 0x0000040f04007387 */ /* 0x0007e80000100800 */
[----:B------:R3:W-:Y:S02]  /*1640*/  @P1 STL [R4+0x8], R15 ;  /* 0x0000080f04001387 */ /* 0x0007e40000100800 */
.L_x_19:
[----:B------:R-:W-:Y:S05]  /*1650*/  BSYNC.RECONVERGENT B1 ;  /* 0x0000000000017941 */ /* 0x000fea0003800200 */
.L_x_18:
[----:B------:R-:W-:Y:S01]  /*1660*/  MOV R5, R6 ;  /* 0x0000000600057202 */ /* 0x000fe20000000f00 */
[----:B------:R-:W-:Y:S06]  /*1670*/  @!P0 BRA `(.L_x_17) ;  /* 0x00000004006c8947 */ /* 0x000fec0003800000 */
[----:B------:R-:W-:Y:S01]  /*1680*/  IMAD R3, R14, -0x21131993, RZ ;  /* 0xdeece66d0e037824 */ /* 0x000fe200078e02ff */
[----:B------:R-:W-:Y:S01]  /*1690*/  BSSY.RECONVERGENT B1, `(.L_x_20) ;  /* 0x0000029000017945 */ /* 0x000fe20003800200 */
[----:B---3--:R-:W-:Y:S01]  /*16a0*/  IMAD.WIDE.U32 R4, R6, -0x21131993, R10 ;  /* 0xdeece66d06047825 */ /* 0x008fe200078e000a */
[----:B------:R-:W-:-:S03]  /*16b0*/  ISETP.NE.AND P0, PT, R16, 0x4, PT ;  /* 0x000000041000780c */ /* 0x000fc60003f05270 */
[----:B------:R-:W-:Y:S02]  /*16c0*/  IMAD R3, R6, 0x5, R3 ;  /* 0x0000000506037824 */ /* 0x000fe400078e0203 */
[----:B------:R-:W-:Y:S02]  /*16d0*/  IMAD R7, R14, -0x4b9ff597, RZ ;  /* 0xb4600a690e077824 */ /* 0x000fe400078e02ff */
[----:B------:R-:W-:Y:S02]  /*16e0*/  IMAD.IADD R5, R5, 0x1, R3 ;  /* 0x0000000105057824 */ /* 0x000fe400078e0203 */
[----:B-12---:R-:W-:-:S03]  /*16f0*/  IMAD.WIDE.U32 R14, R6, -0x4b9ff597, R8 ;  /* 0xb4600a69060e7825 */ /* 0x006fc600078e0008 */
[----:B------:R-:W-:Y:S01]  /*1700*/  SHF.R.U64 R5, R4, 0x11, R5 ;  /* 0x0000001104057819 */ /* 0x000fe20000001205 */
[----:B------:R-:W-:-:S03]  /*1710*/  IMAD R7, R6, 0x7760bb20, R7 ;  /* 0x7760bb2006077824 */ /* 0x000fc600078e0207 */
[----:B------:R-:W-:Y:S02]  /*1720*/  LOP3.LUT R5, R5, 0x7fffffff, RZ, 0xc0, !PT ;  /* 0x7fffffff05057812 */ /* 0x000fe400078ec0ff */
[----:B------:R-:W-:-:S03]  /*1730*/  IADD3 R3, PT, PT, R15, R7, RZ ;  /* 0x000000070f037210 */ /* 0x000fc60007ffe0ff */
[----:B------:R-:W-:Y:S01]  /*1740*/  IMAD.HI.U32 R18, R5, 0x55555556, RZ ;  /* 0x5555555605127827 */ /* 0x000fe200078e00ff */
[----:B------:R-:W-:-:S03]  /*1750*/  LOP3.LUT R6, R3, 0xffff, RZ, 0xc0, !PT ;  /* 0x0000ffff03067812 */ /* 0x000fc600078ec0ff */
[----:B------:R-:W-:Y:S01]  /*1760*/  IMAD R18, R18, -0x3, R5 ;  /* 0xfffffffd12127824 */ /* 0x000fe200078e0205 */
[----:B------:R-:W-:-:S04]  /*1770*/  SHF.R.U32.HI R4, RZ, 0xa, R6 ;  /* 0x0000000aff047819 */ /* 0x000fc80000011606 */
[----:B------:R-:W-:Y:S02]  /*1780*/  IADD3 R5, PT, PT, -R4, RZ, RZ ;  /* 0x000000ff04057210 */ /* 0x000fe40007ffe1ff */
[----:B------:R-:W-:-:S04]  /*1790*/  IADD3 R18, PT, PT, R18, 0x2, RZ ;  /* 0x0000000212127810 */ /* 0x000fc80007ffe0ff */
[----:B------:R-:W-:Y:S01]  /*17a0*/  VIADDMNMX.U32 R18, R5, 0x40, R18, PT ;  /* 0x0000004005127846 */ /* 0x000fe20003800012 */
[----:B------:R-:W-:-:S03]  /*17b0*/  HFMA2 R5, -RZ, RZ, 0, 0 ;  /* 0x00000000ff057431 */ /* 0x000fc600000001ff */
[C---:B------:R-:W-:Y:S02]  /*17c0*/  ISETP.GE.U32.AND P1, PT, R18.reuse, 0x4, PT ;  /* 0x000000041200780c */ /* 0x040fe40003f26070 */
[----:B------:R-:W-:-:S04]  /*17d0*/  LOP3.LUT R18, R18, 0x3, RZ, 0xc0, !PT ;  /* 0x0000000312127812 */ /* 0x000fc800078ec0ff */
[----:B------:R-:W-:-:S07]  /*17e0*/  ISETP.NE.AND P2, PT, R18, RZ, PT ;  /* 0x000000ff1200720c */ /* 0x000fce0003f45270 */
[----:B------:R-:W-:Y:S01]  /*17f0*/  @P1 IMAD.U32 R7, R4, 0x4, R1 ;  /* 0x0000000404071824 */ /* 0x000fe200078e0001 */
[----:B------:R-:W-:Y:S02]  /*1800*/  @P1 MOV R20, 0x3 ;  /* 0x0000000300141802 */ /* 0x000fe40000000f00 */
[----:B------:R-:W-:-:S03]  /*1810*/  @P1 MOV R5, 0x4 ;  /* 0x0000000400051802 */ /* 0x000fc60000000f00 */
[----:B------:R1:W-:Y:S04]  /*1820*/  @P1 STL [R7], R20 ;  /* 0x0000001407001387 */ /* 0x0003e80000100800 */
[----:B------:R1:W-:Y:S04]  /*1830*/  @P1 STL [R7+0x4], R20 ;  /* 0x0000041407001387 */ /* 0x0003e80000100800 */
[----:B------:R1:W-:Y:S04]  /*1840*/  @P1 STL [R7+0x8], R20 ;  /* 0x0000081407001387 */ /* 0x0003e80000100800 */
[----:B------:R1:W-:Y:S01]  /*1850*/  @P1 STL [R7+0xc], R20 ;  /* 0x00000c1407001387 */ /* 0x0003e20000100800 */
[----:B------:R-:W-:Y:S05]  /*1860*/  @!P2 BRA `(.L_x_21) ;  /* 0x00000000002ca947 */ /* 0x000fea0003800000 */
[----:B------:R-:W-:Y:S01]  /*1870*/  IMAD.IADD R16, R5, 0x1, R4 ;  /* 0x0000000105107824 */ /* 0x000fe200078e0204 */
[----:B-1----:R-:W-:Y:S02]  /*1880*/  MOV R7, 0x3 ;  /* 0x0000000300077802 */ /* 0x002fe40000000f00 */
        /* <DEDUP_REMOVED lines=9> */
.L_x_21:
[----:B------:R-:W-:Y:S05]  /*1920*/  BSYNC.RECONVERGENT B1 ;  /* 0x0000000000017941 */ /* 0x000fea0003800200 */
.L_x_20:
[----:B------:R-:W-:Y:S01]  /*1930*/  MOV R5, R14 ;  /* 0x0000000e00057202 */ /* 0x000fe20000000f00 */
[----:B------:R-:W-:Y:S06]  /*1940*/  @!P0 BRA `(.L_x_17) ;  /* 0x0000000000b88947 */ /* 0x000fec0003800000 */
[----:B------:R-:W-:Y:S01]  /*1950*/  IMAD R3, R6, -0x21131993, RZ ;  /* 0xdeece66d06037824 */ /* 0x000fe200078e02ff */
[----:B------:R-:W-:Y:S01]  /*1960*/  BSSY.RECONVERGENT B1, `(.L_x_22) ;  /* 0x000001f000017945 */ /* 0x000fe20003800200 */
[----:B---3--:R-:W-:-:S04]  /*1970*/  IMAD.WIDE.U32 R4, R14, -0x21131993, R10 ;  /* 0xdeece66d0e047825 */ /* 0x008fc800078e000a */
[----:B------:R-:W-:Y:S02]  /*1980*/  IMAD R3, R14, 0x5, R3 ;  /* 0x000000050e037824 */ /* 0x000fe400078e0203 */
[----:B------:R-:W-:Y:S02]  /*1990*/  IMAD R15, R6, -0x4b9ff597, RZ ;  /* 0xb4600a69060f7824 */ /* 0x000fe400078e02ff */
[----:B-12---:R-:W-:Y:S01]  /*19a0*/  IMAD.WIDE.U32 R6, R14, -0x4b9ff597, R8 ;  /* 0xb4600a690e067825 */ /* 0x006fe200078e0008 */
[----:B------:R-:W-:-:S03]  /*19b0*/  IADD3 R3, PT, PT, R5, R3, RZ ;  /* 0x0000000305037210 */ /* 0x000fc60007ffe0ff */
[----:B------:R-:W-:Y:S01]  /*19c0*/  IMAD R15, R14, 0x7760bb20, R15 ;  /* 0x7760bb200e0f7824 */ /* 0x000fe200078e020f */
[----:B------:R-:W-:-:S04]  /*19d0*/  SHF.R.U64 R4, R4, 0x11, R3 ;  /* 0x0000001104047819 */ /* 0x000fc80000001203 */
[----:B------:R-:W-:Y:S01]  /*19e0*/  IADD3 R3, PT, PT, R7, R15, RZ ;  /* 0x0000000f07037210 */ /* 0x000fe20007ffe0ff */
[----:B------:R-:W-:Y:S01]  /*19f0*/  HFMA2 R15, -RZ, RZ, 0, 0 ;  /* 0x00000000ff0f7431 */ /* 0x000fe200000001ff */
[----:B------:R-:W-:Y:S02]  /*1a00*/  LOP3.LUT R4, R4, 0x7fffffff, RZ, 0xc0, !PT ;  /* 0x7fffffff04047812 */ /* 0x000fe400078ec0ff */
[----:B------:R-:W-:-:S03]  /*1a10*/  SHF.R.U32.HI R16, RZ, 0xa, R3 ;  /* 0x0000000aff107819 */ /* 0x000fc60000011603 */
[----:B------:R-:W-:Y:S01]  /*1a20*/  IMAD.HI.U32 R5, R4, 0x55555556, RZ ;  /* 0x5555555604057827 */ /* 0x000fe200078e00ff */
[----:B------:R-:W-:-:S03]  /*1a30*/  LOP3.LUT R14, R16, 0x3f, RZ, 0xc0, !PT ;  /* 0x0000003f100e7812 */ /* 0x000fc600078ec0ff */
[----:B------:R-:W-:Y:S02]  /*1a40*/  IMAD R5, R5, -0x3, R4 ;  /* 0xfffffffd05057824 */ /* 0x000fe400078e0204 */
[----:B------:R-:W-:-:S03]  /*1a50*/  IMAD.MOV R4, RZ, RZ, -R14 ;  /* 0x000000ffff047224 */ /* 0x000fc600078e0a0e */
[----:B------:R-:W-:-:S04]  /*1a60*/  IADD3 R5, PT, PT, R5, 0x2, RZ ;  /* 0x0000000205057810 */ /* 0x000fc80007ffe0ff */
[----:B------:R-:W-:-:S04]  /*1a70*/  VIADDMNMX.U32 R5, R4, 0x40, R5, PT ;  /* 0x0000004004057846 */ /* 0x000fc80003800005 */
[C---:B------:R-:W-:Y:S02]  /*1a80*/  ISETP.GE.U32.AND P0, PT, R5.reuse, 0x4, PT ;  /* 0x000000040500780c */ /* 0x040fe40003f06070 */
[----:B------:R-:W-:-:S04]  /*1a90*/  LOP3.LUT R17, R5, 0x3, RZ, 0xc0, !PT ;  /* 0x0000000305117812 */ /* 0x000fc800078ec0ff */
[----:B------:R-:W-:-:S07]  /*1aa0*/  ISETP.NE.AND P1, PT, R17, RZ, PT ;  /* 0x000000ff1100720c */ /* 0x000fce0003f25270 */
[----:B------:R-:W-:Y:S06]  /*1ab0*/  @!P0 BRA `(.L_x_23) ;  /* 0x0000000000248947 */ /* 0x000fec0003800000 */
[----:B------:R-:W-:Y:S01]  /*1ac0*/  SHF.L.U32 R4, R16, 0x2, RZ ;  /* 0x0000000210047819 */ /* 0x000fe200000006ff */
[----:B------:R-:W-:Y:S01]  /*1ad0*/  IMAD.MOV.U32 R5, RZ, RZ, 0x3 ;  /* 0x00000003ff057424 */ /* 0x000fe200078e00ff */
[----:B------:R-:W-:Y:S02]  /*1ae0*/  MOV R15, 0x4 ;  /* 0x00000004000f7802 */ /* 0x000fe40000000f00 */
[----:B------:R-:W-:-:S04]  /*1af0*/  LOP3.LUT R4, R4, 0xfc, RZ, 0xc0, !PT ;  /* 0x000000fc04047812 */ /* 0x000fc800078ec0ff */
[----:B------:R-:W-:-:S05]  /*1b00*/  IADD3 R4, PT, PT, R1, R4, RZ ;  /* 0x0000000401047210 */ /* 0x000fca0007ffe0ff */
[----:B------:R1:W-:Y:S04]  /*1b10*/  STL [R4], R5 ;  /* 0x0000000504007387 */ /* 0x0003e80000100800 */
[----:B------:R1:W-:Y:S04]  /*1b20*/  STL [R4+0x4], R5 ;  /* 0x0000040504007387 */ /* 0x0003e80000100800 */
[----:B------:R1:W-:Y:S04]  /*1b30*/  STL [R4+0x8], R5 ;  /* 0x0000080504007387 */ /* 0x0003e80000100800 */
[----:B------:R1:W-:Y:S02]  /*1b40*/  STL [R4+0xc], R5 ;  /* 0x00000c0504007387 */ /* 0x0003e40000100800 */
.L_x_23:
[----:B------:R-:W-:Y:S05]  /*1b50*/  BSYNC.RECONVERGENT B1 ;  /* 0x0000000000017941 */ /* 0x000fea0003800200 */
.L_x_22:
[----:B-1----:R-:W-:Y:S01]  /*1b60*/  MOV R5, R6 ;  /* 0x0000000600057202 */ /* 0x002fe20000000f00 */
[----:B------:R-:W-:Y:S06]  /*1b70*/  @!P1 BRA `(.L_x_17) ;  /* 0x00000000002c9947 */ /* 0x000fec0003800000 */
[----:B------:R-:W-:Y:S02]  /*1b80*/  IMAD.IADD R4, R14, 0x1, R15 ;  /* 0x000000010e047824 */ /* 0x000fe400078e020f */
[----:B------:R-:W-:Y:S01]  /*1b90*/  HFMA2 R7, -RZ, RZ, 0, 1.78813934326171875e-07 ;  /* 0x00000003ff077431 */ /* 0x000fe200000001ff */
[----:B------:R-:W-:Y:S02]  /*1ba0*/  ISETP.NE.AND P0, PT, R17, 0x1, PT ;  /* 0x000000011100780c */ /* 0x000fe40003f05270 */
[----:B------:R-:W-:-:S05]  /*1bb0*/  LEA R4, R4, R1, 0x2 ;  /* 0x0000000104047211 */ /* 0x000fca00078e10ff */
[----:B------:R1:W-:Y:S06]  /*1bc0*/  STL [R4], R7 ;  /* 0x0000000704007387 */ /* 0x0003ec0000100800 */
[----:B------:R-:W-:Y:S05]  /*1bd0*/  @!P0 BRA `(.L_x_17) ;  /* 0x0000000000148947 */ /* 0x000fea0003800000 */
[----:B------:R-:W-:Y:S02]  /*1be0*/  ISETP.NE.AND P0, PT, R17, 0x2, PT ;  /* 0x000000021100780c */ /* 0x000fe40003f05270 */
[----:B-1----:R-:W-:-:S05]  /*1bf0*/  IADD3 R4, PT, PT, R15, R14, RZ ;  /* 0x0000000e0f047210 */ /* 0x002fca0007ffe0ff */
[----:B------:R-:W-:-:S05]  /*1c00*/  IMAD.U32 R4, R4, 0x4, R1 ;  /* 0x0000000404047824 */ /* 0x000fca00078e0001 */
[----:B------:R1:W-:Y:S04]  /*1c10*/  STL [R4+0x4], R7 ;  /* 0x0000040704007387 */ /* 0x0003e80000100800 */
[----:B------:R1:W-:Y:S02]  /*1c20*/  @P0 STL [R4+0x8], R7 ;  /* 0x0000080704000387 */ /* 0x0003e40000100800 */
.L_x_17:
[----:B------:R-:W-:Y:S05]  /*1c30*/  BSYNC.RECONVERGENT B0 ;  /* 0x0000000000007941 */ /* 0x000fea0003800200 */
.L_x_16:
[C---:B-123--:R-:W-:Y:S01]  /*1c40*/  IMAD R4, R3.reuse, -0x4b9ff597, RZ ;  /* 0xb4600a6903047824 */ /* 0x04efe200078e02ff */
[----:B------:R-:W-:Y:S01]  /*1c50*/  BSSY.RECONVERGENT B0, `(.L_x_24) ;  /* 0x0000029000007945 */ /* 0x000fe20003800200 */
[----:B------:R-:W-:Y:S02]  /*1c60*/  IMAD R14, R3, -0x42f53b4b, RZ ;  /* 0xbd0ac4b5030e7824 */ /* 0x000fe400078e02ff */
[----:B----4-:R-:W-:-:S04]  /*1c70*/  IMAD.WIDE.U32 R6, R5, -0x42f53b4b, R12 ;  /* 0xbd0ac4b505067825 */ /* 0x010fc800078e000c */
[----:B------:R-:W-:-:S04]  /*1c80*/  IMAD.WIDE.U32 R12, R5, -0x4b9ff597, R8 ;  /* 0xb4600a69050c7825 */ /* 0x000fc800078e0008 */
[C---:B------:R-:W-:Y:S02]  /*1c90*/  IMAD R15, R5.reuse, 0x7760bb20, R4 ;  /* 0x7760bb20050f7824 */ /* 0x040fe400078e0204 */
[----:B------:R-:W-:Y:S02]  /*1ca0*/  IMAD R17, R5, 0x20c0d498, R14 ;  /* 0x20c0d49805117824 */ /* 0x000fe400078e020e */
[----:B------:R-:W-:Y:S01]  /*1cb0*/  IMAD R18, R3, -0x21131993, RZ ;  /* 0xdeece66d03127824 */ /* 0x000fe200078e02ff */
[----:B------:R-:W-:Y:S01]  /*1cc0*/  IADD3 R13, PT, PT, R13, R15, RZ ;  /* 0x0000000f0d0d7210 */ /* 0x000fe20007ffe0ff */
[----:B------:R-:W-:Y:S01]  /*1cd0*/  IMAD.WIDE.U32 R14, R6, -0x21131993, R10 ;  /* 0xdeece66d060e7825 */ /* 0x000fe200078e000a */
[----:B------:R-:W-:Y:S02]  /*1ce0*/  IADD3 R4, PT, PT, R7, R17, RZ ;  /* 0x0000001107047210 */ /* 0x000fe40007ffe0ff */
[----:B------:R-:W-:Y:S02]  /*1cf0*/  SHF.R.U64 R13, R12, 0x11, R13 ;  /* 0x000000110c0d7819 */ /* 0x000fe4000000120d */
[----:B------:R-:W-:-:S02]  /*1d00*/  LOP3.LUT R19, R4, 0xffff, RZ, 0xc0, !PT ;  /* 0x0000ffff04137812 */ /* 0x000fc400078ec0ff */
[----:B------:R-:W-:Y:S02]  /*1d10*/  LOP3.LUT R13, R13, 0x7fffffff, RZ, 0xc0, !PT ;  /* 0x7fffffff0d0d7812 */ /* 0x000fe400078ec0ff */
[----:B------:R-:W-:Y:S01]  /*1d20*/  SHF.R.U32.HI R4, RZ, 0xa, R19 ;  /* 0x0000000aff047819 */ /* 0x000fe20000011613 */
[C---:B------:R-:W-:Y:S01]  /*1d30*/  IMAD R7, R19.reuse, -0x21131993, RZ ;  /* 0xdeece66d13077824 */ /* 0x040fe200078e02ff */
[----:B------:R-:W-:Y:S01]  /*1d40*/  MOV R12, 0x4 ;  /* 0x00000004000c7802 */ /* 0x000fe20000000f00 */
[----:B------:R-:W-:Y:S02]  /*1d50*/  IMAD R19, R19, -0x4b9ff597, RZ ;  /* 0xb4600a6913137824 */ /* 0x000fe400078e02ff */
[----:B------:R-:W-:-:S04]  /*1d60*/  IMAD.HI.U32 R16, R13, 0x55555556, RZ ;  /* 0x555555560d107827 */ /* 0x000fc800078e00ff */
[----:B------:R-:W-:Y:S02]  /*1d70*/  IMAD.U32 R17, R4, 0x4, R1 ;  /* 0x0000000404117824 */ /* 0x000fe400078e0001 */
[----:B------:R-:W-:Y:S01]  /*1d80*/  IMAD R23, R6, 0x7760bb20, R19 ;  /* 0x7760bb2006177824 */ /* 0x000fe200078e0213 */
[----:B------:R-:W-:Y:S01]  /*1d90*/  LOP3.LUT R19, R4, 0x3f, RZ, 0x3c, !PT ;  /* 0x0000003f04137812 */ /* 0x000fe200078e3cff */
[----:B------:R-:W-:Y:S01]  /*1da0*/  IMAD R16, R16, -0x3, R13 ;  /* 0xfffffffd10107824 */ /* 0x000fe200078e020d */
[----:B------:R1:W-:Y:S01]  /*1db0*/  STL [R17], R12 ;  /* 0x0000000c11007387 */ /* 0x0003e20000100800 */
[C---:B------:R-:W-:Y:S02]  /*1dc0*/  IMAD R21, R6.reuse, 0x5, R7 ;  /* 0x0000000506157824 */ /* 0x040fe400078e0207 */
[----:B------:R-:W-:Y:S01]  /*1dd0*/  IMAD.WIDE.U32 R6, R6, -0x4b9ff597, R8 ;  /* 0xb4600a6906067825 */ /* 0x000fe200078e0008 */
[----:B------:R-:W-:Y:S02]  /*1de0*/  VIMNMX.U32 R20, PT, PT, R16, R19, PT ;  /* 0x0000001310147248 */ /* 0x000fe40003fe0000 */
[----:B------:R-:W-:Y:S01]  /*1df0*/  IADD3 R15, PT, PT, R15, R21, RZ ;  /* 0x000000150f0f7210 */ /* 0x000fe20007ffe0ff */
[----:B------:R-:W-:Y:S01]  /*1e00*/  IMAD R19, R5, 0x5, R18 ;  /* 0x0000000505137824 */ /* 0x000fe200078e0212 */
[----:B------:R-:W-:-:S02]  /*1e10*/  ISETP.NE.AND P0, PT, R20, RZ, PT ;  /* 0x000000ff1400720c */ /* 0x000fc40003f05270 */
[----:B------:R-:W-:Y:S02]  /*1e20*/  IADD3 R13, PT, PT, R7, R23, RZ ;  /* 0x00000017070d7210 */ /* 0x000fe40007ffe0ff */
[----:B------:R-:W-:Y:S02]  /*1e30*/  SHF.R.U64 R14, R14, 0x11, R15 ;  /* 0x000000110e0e7819 */ /* 0x000fe4000000120f */
[----:B------:R-:W-:Y:S02]  /*1e40*/  LOP3.LUT R16, R13, 0xffff, RZ, 0xc0, !PT ;  /* 0x0000ffff0d107812 */ /* 0x000fe400078ec0ff */
[----:B------:R-:W-:Y:S01]  /*1e50*/  LOP3.LUT R3, R14, 0x7fffffff, RZ, 0xc0, !PT ;  /* 0x7fffffff0e037812 */ /* 0x000fe200078ec0ff */
[----:B------:R-:W-:Y:S01]  /*1e60*/  IMAD.WIDE.U32 R14, R5, -0x21131993, R10 ;  /* 0xdeece66d050e7825 */ /* 0x000fe200078e000a */
[----:B------:R-:W-:-:S03]  /*1e70*/  SHF.R.U32.HI R4, RZ, 0xa, R16 ;  /* 0x0000000aff047819 */ /* 0x000fc60000011610 */
[----:B------:R-:W-:Y:S01]  /*1e80*/  IMAD.HI.U32 R18, R3, 0x55555556, RZ ;  /* 0x5555555603127827 */ /* 0x000fe200078e00ff */
[----:B------:R-:W-:Y:S01]  /*1e90*/  LEA R5, R4, R1, 0x2 ;  /* 0x0000000104057211 */ /* 0x000fe200078e10ff */
[----:B-1----:R-:W-:Y:S06]  /*1ea0*/  @!P0 BRA `(.L_x_25) ;  /* 0x00000000000c8947 */ /* 0x002fec0003800000 */
[----:B------:R-:W-:Y:S01]  /*1eb0*/  ISETP.NE.AND P0, PT, R20, 0x1, PT ;  /* 0x000000011400780c */ /* 0x000fe20003f05270 */
[----:B------:R1:W-:-:S12]  /*1ec0*/  STL [R17+0x4], R12 ;  /* 0x0000040c11007387 */ /* 0x0003d80000100800 */
[----:B------:R1:W-:Y:S02]  /*1ed0*/  @P0 STL [R17+0x8], R12 ;  /* 0x0000080c11000387 */ /* 0x0003e40000100800 */
.L_x_25:
[----:B------:R-:W-:Y:S05]  /*1ee0*/  BSYNC.RECONVERGENT B0 ;  /* 0x0000000000007941 */ /* 0x000fea0003800200 */
.L_x_24:
[----:B------:R-:W-:Y:S01]  /*1ef0*/  IMAD R18, R18, -0x3, R3 ;  /* 0xfffffffd12127824 */ /* 0x000fe200078e0203 */
[----:B------:R-:W-:Y:S01]  /*1f00*/  LOP3.LUT R3, R4, 0x3f, RZ, 0x3c, !PT ;  /* 0x0000003f04037812 */ /* 0x000fe200078e3cff */
[----:B------:R2:W-:Y:S01]  /*1f10*/  STL [R5], R12 ;  /* 0x0000000c05007387 */ /* 0x0005e20000100800 */
[----:B------:R-:W-:Y:S01]  /*1f20*/  IMAD.IADD R4, R15, 0x1, R19 ;  /* 0x000000010f047824 */ /* 0x000fe200078e0213 */
[----:B------:R-:W-:Y:S01]  /*1f30*/  ISETP.GE.U32.AND P0, PT, R14, RZ, PT ;  /* 0x000000ff0e00720c */ /* 0x000fe20003f06070 */
[----:B------:R-:W-:Y:S01]  /*1f40*/  BSSY.RECONVERGENT B0, `(.L_x_26) ;  /* 0x0000009000007945 */ /* 0x000fe20003800200 */
[----:B------:R-:W-:Y:S02]  /*1f50*/  VIMNMX.U32 R3, PT, PT, R18, R3, PT ;  /* 0x0000000312037248 */ /* 0x000fe40003fe0000 */
[----:B------:R-:W-:Y:S02]  /*1f60*/  LOP3.LUT R4, R4, 0xffff, RZ, 0xc0, !PT ;  /* 0x0000ffff04047812 */ /* 0x000fe400078ec0ff */
[----:B------:R-:W-:-:S02]  /*1f70*/  ISETP.NE.AND P1, PT, R3, RZ, PT ;  /* 0x000000ff0300720c */ /* 0x000fc40003f25270 */
[----:B------:R-:W-:-:S11]  /*1f80*/  ISETP.GE.U32.AND.EX P0, PT, R4, 0x4000, PT, P0 ;  /* 0x000040000400780c */ /* 0x000fd60003f06100 */
[----:B--2---:R-:W-:Y:S05]  /*1f90*/  @!P1 BRA `(.L_x_27) ;  /* 0x00000000000c9947 */ /* 0x004fea0003800000 */
[----:B------:R-:W-:Y:S01]  /*1fa0*/  ISETP.NE.AND P1, PT, R3, 0x1, PT ;  /* 0x000000010300780c */ /* 0x000fe20003f25270 */
[----:B------:R2:W-:-:S12]  /*1fb0*/  STL [R5+0x4], R12 ;  /* 0x0000040c05007387 */ /* 0x0005d80000100800 */
[----:B------:R2:W-:Y:S02]  /*1fc0*/  @P1 STL [R5+0x8], R12 ;  /* 0x0000080c05001387 */ /* 0x0005e40000100800 */
.L_x_27:
[----:B------:R-:W-:Y:S05]  /*1fd0*/  BSYNC.RECONVERGENT B0 ;  /* 0x0000000000007941 */ /* 0x000fea0003800200 */
.L_x_26:
[----:B------:R-:W-:Y:S01]  /*1fe0*/  BSSY.RECONVERGENT B0, `(.L_x_28) ;  /* 0x0000055000007945 */ /* 0x000fe20003800200 */
[----:B-1----:R-:W-:Y:S02]  /*1ff0*/  MOV R17, R6 ;  /* 0x0000000600117202 */ /* 0x002fe40000000f00 */
[----:B------:R-:W-:Y:S01]  /*2000*/  LEA.HI R3, R4, 0x2, RZ, 0x12 ;  /* 0x0000000204037811 */ /* 0x000fe200078f90ff */
[----:B------:R-:W-:Y:S06]  /*2010*/  @!P0 BRA `(.L_x_29) ;  /* 0x0000000400448947 */ /* 0x000fec0003800000 */
[C---:B--2---:R-:W-:Y:S01]  /*2020*/  IMAD R5, R16.reuse, -0x21131993, RZ ;  /* 0xdeece66d10057824 */ /* 0x044fe200078e02ff */
[----:B------:R-:W-:Y:S01]  /*2030*/  BSSY.RECONVERGENT B1, `(.L_x_30) ;  /* 0x0000018000017945 */ /* 0x000fe20003800200 */
[----:B------:R-:W-:Y:S01]  /*2040*/  IMAD R7, R16, -0x4b9ff597, RZ ;  /* 0xb4600a6910077824 */ /* 0x000fe200078e02ff */
[----:B------:R-:W-:Y:S01]  /*2050*/  ISETP.NE.AND P1, PT, R3, 0x3, PT ;  /* 0x000000030300780c */ /* 0x000fe20003f25270 */
[----:B------:R-:W-:-:S04]  /*2060*/  IMAD.WIDE.U32 R14, R6, -0x4b9ff597, R8 ;  /* 0xb4600a69060e7825 */ /* 0x000fc800078e0008 */
[C---:B------:R-:W-:Y:S02]  /*2070*/  IMAD R5, R6.reuse, 0x5, R5 ;  /* 0x0000000506057824 */ /* 0x040fe400078e0205 */
[C---:B------:R-:W-:Y:S02]  /*2080*/  IMAD R13, R6.reuse, 0x7760bb20, R7 ;  /* 0x7760bb20060d7824 */ /* 0x040fe400078e0207 */
[----:B------:R-:W-:-:S03]  /*2090*/  IMAD.WIDE.U32 R6, R6, -0x21131993, R10 ;  /* 0xdeece66d06067825 */ /* 0x000fc600078e000a */
[----:B------:R-:W-:Y:S02]  /*20a0*/  IADD3 R13, PT, PT, R15, R13, RZ ;  /* 0x0000000d0f0d7210 */ /* 0x000fe40007ffe0ff */
[----:B------:R-:W-:Y:S02]  /*20b0*/  IADD3 R5, PT, PT, R7, R5, RZ ;  /* 0x0000000507057210 */ /* 0x000fe40007ffe0ff */
[----:B------:R-:W-:Y:S02]  /*20c0*/  LOP3.LUT R7, R13, 0xffff, RZ, 0xc0, !PT ;  /* 0x0000ffff0d077812 */ /* 0x000fe400078ec0ff */
[----:B------:R-:W-:Y:S02]  /*20d0*/  SHF.R.U64 R5, R6, 0x11, R5 ;  /* 0x0000001106057819 */ /* 0x000fe40000001205 */
[----:B------:R-:W-:Y:S02]  /*20e0*/  SHF.R.U32.HI R4, RZ, 0xa, R7 ;  /* 0x0000000aff047819 */ /* 0x000fe40000011607 */
[----:B------:R-:W-:-:S03]  /*20f0*/  LOP3.LUT R5, R5, 0x7fffffff, RZ, 0xc0, !PT ;  /* 0x7fffffff05057812 */ /* 0x000fc600078ec0ff */
[----:B------:R-:W-:Y:S02]  /*2100*/  IMAD.U32 R17, R4, 0x4, R1 ;  /* 0x0000000404117824 */ /* 0x000fe400078e0001 */
[----:B------:R-:W-:-:S03]  /*2110*/  IMAD.HI.U32 R6, R5, 0x55555556, RZ ;  /* 0x5555555605067827 */ /* 0x000fc600078e00ff */
[----:B------:R1:W-:Y:S01]  /*2120*/  STL [R17], R12 ;  /* 0x0000000c11007387 */ /* 0x0003e20000100800 */
[----:B------:R-:W-:Y:S01]  /*2130*/  IMAD R6, R6, -0x3, R5 ;  /* 0xfffffffd06067824 */ /* 0x000fe200078e0205 */
[----:B------:R-:W-:-:S04]  /*2140*/  LOP3.LUT R5, R4, 0x3f, RZ, 0x3c, !PT ;  /* 0x0000003f04057812 */ /* 0x000fc800078e3cff */
[----:B------:R-:W-:-:S04]  /*2150*/  VIMNMX.U32 R5, PT, PT, R6, R5, PT ;  /* 0x0000000506057248 */ /* 0x000fc80003fe0000 */
[----:B------:R-:W-:-:S13]  /*2160*/  ISETP.NE.AND P0, PT, R5, RZ, PT ;  /* 0x000000ff0500720c */ /* 0x000fda0003f05270 */
[----:B-1----:R-:W-:Y:S05]  /*2170*/  @!P0 BRA `(.L_x_31) ;  /* 0x00000000000c8947 */ /* 0x002fea0003800000 */
[----:B------:R-:W-:Y:S01]  /*2180*/  ISETP.NE.AND P0, PT, R5, 0x1, PT ;  /* 0x000000010500780c */ /* 0x000fe20003f05270 */
[----:B------:R1:W-:-:S12]  /*2190*/  STL [R17+0x4], R12 ;  /* 0x0000040c11007387 */ /* 0x0003d80000100800 */
[----:B------:R1:W-:Y:S02]  /*21a0*/  @P0 STL [R17+0x8], R12 ;  /* 0x0000080c11000387 */ /* 0x0003e40000100800 */
.L_x_31:
[----:B------:R-:W-:Y:S05]  /*21b0*/  BSYNC.RECONVERGENT B1 ;  /* 0x0000000000017941 */ /* 0x000fea0003800200 */
.L_x_30:
[----:B-1----:R-:W-:Y:S01]  /*21c0*/  MOV R17, R14 ;  /* 0x0000000e00117202 */ /* 0x002fe20000000f00 */
[----:B------:R-:W-:Y:S06]  /*21d0*/  @!P1 BRA `(.L_x_29) ;  /* 0x0000000000d49947 */ /* 0x000fec0003800000 */
[C---:B------:R-:W-:Y:S01]  /*21e0*/  IMAD R5, R7.reuse, -0x21131993, RZ ;  /* 0xdeece66d07057824 */ /* 0x040fe200078e02ff */
        /* <DEDUP_REMOVED lines=24> */
.L_x_33:
[----:B------:R-:W-:Y:S05]  /*2370*/  BSYNC.RECONVERGENT B1 ;  /* 0x0000000000017941 */ /* 0x000fea0003800200 */
.L_x_32:
[----:B-1----:R-:W-:Y:S01]  /*2380*/  MOV R17, R6 ;  /* 0x0000000600117202 */ /* 0x002fe20000000f00 */
[----:B------:R-:W-:Y:S06]  /*2390*/  @!P1 BRA `(.L_x_29) ;  /* 0x0000000000649947 */ /* 0x000fec0003800000 */
[C---:B------:R-:W-:Y:S02]  /*23a0*/  IMAD R5, R15.reuse, -0x4b9ff597, RZ ;  /* 0xb4600a690f057824 */ /* 0x040fe400078e02ff */
[----:B------:R-:W-:Y:S02]  /*23b0*/  IMAD R3, R15, -0x21131993, RZ ;  /* 0xdeece66d0f037824 */ /* 0x000fe400078e02ff */
[----:B------:R-:W-:-:S04]  /*23c0*/  IMAD.WIDE.U32 R8, R6, -0x4b9ff597, R8 ;  /* 0xb4600a6906087825 */ /* 0x000fc800078e0008 */
[C---:B------:R-:W-:Y:S01]  /*23d0*/  IMAD R5, R6.reuse, 0x7760bb20, R5 ;  /* 0x7760bb2006057824 */ /* 0x040fe200078e0205 */
[----:B------:R-:W-:Y:S01]  /*23e0*/  MOV R17, R8 ;  /* 0x0000000800117202 */ /* 0x000fe20000000f00 */
[C---:B------:R-:W-:Y:S02]  /*23f0*/  IMAD R3, R6.reuse, 0x5, R3 ;  /* 0x0000000506037824 */ /* 0x040fe400078e0203 */
[----:B------:R-:W-:Y:S01]  /*2400*/  IMAD.WIDE.U32 R6, R6, -0x21131993, R10 ;  /* 0xdeece66d06067825 */ /* 0x000fe200078e000a */
[----:B------:R-:W-:-:S04]  /*2410*/  IADD3 R13, PT, PT, R9, R5, RZ ;  /* 0x00000005090d7210 */ /* 0x000fc80007ffe0ff */
[----:B------:R-:W-:Y:S02]  /*2420*/  IADD3 R3, PT, PT, R7, R3, RZ ;  /* 0x0000000307037210 */ /* 0x000fe40007ffe0ff */
[----:B------:R-:W-:Y:S02]  /*2430*/  SHF.R.U32.HI R4, RZ, 0x8, R13 ;  /* 0x00000008ff047819 */ /* 0x000fe4000001160d */
[----:B------:R-:W-:Y:S02]  /*2440*/  SHF.R.U64 R3, R6, 0x11, R3 ;  /* 0x0000001106037819 */ /* 0x000fe40000001203 */
[----:B------:R-:W-:Y:S02]  /*2450*/  LOP3.LUT R4, R4, 0xfc, RZ, 0xc0, !PT ;  /* 0x000000fc04047812 */ /* 0x000fe400078ec0ff */
[----:B------:R-:W-:Y:S02]  /*2460*/  LOP3.LUT R3, R3, 0x7fffffff, RZ, 0xc0, !PT ;  /* 0x7fffffff03037812 */ /* 0x000fe400078ec0ff */
[----:B------:R-:W-:Y:S01]  /*2470*/  SHF.R.U32.HI R5, RZ, 0xa, R13 ;  /* 0x0000000aff057819 */ /* 0x000fe2000001160d */
[----:B------:R-:W-:-:S02]  /*2480*/  IMAD.IADD R7, R1, 0x1, R4 ;  /* 0x0000000101077824 */ /* 0x000fc400078e0204 */
        /* <DEDUP_REMOVED lines=10> */
.L_x_29:
[----:B------:R-:W-:Y:S05]  /*2530*/  BSYNC.RECONVERGENT B0 ;  /* 0x0000000000007941 */ /* 0x000fea0003800200 */
.L_x_28:
[----:B------:R-:W-:Y:S01]  /*2540*/  IMAD R6, R13, -0x21131993, RZ ;  /* 0xdeece66d0d067824 */ /* 0x000fe200078e02ff */
[----:B------:R-:W-:Y:S01]  /*2550*/  BSSY.RECONVERGENT B0, `(.L_x_34) ;  /* 0x00000bb000007945 */ /* 0x000fe20003800200 */
[----:B--2---:R-:W-:-:S04]  /*2560*/  IMAD.WIDE.U32 R4, R17, -0x21131993, R10 ;  /* 0xdeece66d11047825 */ /* 0x004fc800078e000a */
[----:B------:R-:W-:-:S05]  /*2570*/  IMAD R13, R17, 0x5, R6 ;  /* 0x00000005110d7824 */ /* 0x000fca00078e0206 */
[----:B------:R-:W-:-:S04]  /*2580*/  IADD3 R13, PT, PT, R5, R13, RZ ;  /* 0x0000000d050d7210 */ /* 0x000fc80007ffe0ff */
[----:B------:R-:W-:-:S04]  /*2590*/  LOP3.LUT R13, R13, 0xffff, RZ, 0xc0, !PT ;  /* 0x0000ffff0d0d7812 */ /* 0x000fc800078ec0ff */
[----:B------:R-:W-:-:S05]  /*25a0*/  SHF.R.U64 R6, R4, 0x11, R13 ;  /* 0x0000001104067819 */ /* 0x000fca000000120d */
[----:B------:R-:W-:-:S04]  /*25b0*/  IMAD.HI.U32 R3, R6, 0x55555556, RZ ;  /* 0x5555555606037827 */ /* 0x000fc800078e00ff */
[----:B------:R-:W-:-:S05]  /*25c0*/  IMAD R3, R3, -0x3, R6 ;  /* 0xfffffffd03037824 */ /* 0x000fca00078e0206 */
[C---:B------:R-:W-:Y:S02]  /*25d0*/  ISETP.NE.AND P0, PT, R3.reuse, RZ, PT ;  /* 0x000000ff0300720c */ /* 0x040fe40003f05270 */
[----:B------:R-:W-:Y:S01]  /*25e0*/  IADD3 R6, PT, PT, R3, 0x3, RZ ;  /* 0x0000000303067810 */ /* 0x000fe20007ffe0ff */
[----:B------:R-:W-:-:S03]  /*25f0*/  IMAD.MOV.U32 R3, RZ, RZ, RZ ;  /* 0x000000ffff037224 */ /* 0x000fc600078e00ff */
[----:B------:R-:W-:-:S07]  /*2600*/  LOP3.LUT R5, R6, 0x3, RZ, 0xc0, !PT ;  /* 0x0000000306057812 */ /* 0x000fce00078ec0ff */
[----:B------:R-:W-:Y:S05]  /*2610*/  @!P0 BRA `(.L_x_35) ;  /* 0x0000000800b88947 */ /* 0x000fea0003800000 */
[----:B------:R-:W-:-:S04]  /*2620*/  LOP3.LUT R3, R6, 0xffff, RZ, 0xc0, !PT ;  /* 0x0000ffff06037812 */ /* 0x000fc800078ec0ff */
[----:B------:R-:W-:-:S04]  /*2630*/  SHF.R.U32.HI R3, RZ, 0x2, R3 ;  /* 0x00000002ff037819 */ /* 0x000fc80000011603 */
[----:B------:R-:W-:-:S04]  /*2640*/  SHF.L.U32 R3, R3, 0x2, RZ ;  /* 0x0000000203037819 */ /* 0x000fc800000006ff */
[----:B------:R-:W-:Y:S01]  /*2650*/  LOP3.LUT R10, R3, 0x4, RZ, 0xe2, !PT ;  /* 0x00000004030a7812 */ /* 0x000fe200078ee2ff */
[----:B------:R-:W-:-:S03]  /*2660*/  HFMA2 R3, -RZ, RZ, 0, 0 ;  /* 0x00000000ff037431 */ /* 0x000fc600000001ff */
[----:B------:R-:W-:-:S07]  /*2670*/  IADD3 R10, PT, PT, -R10, RZ, RZ ;  /* 0x000000ff0a0a7210 */ /* 0x000fce0007ffe1ff */
.L_x_44:
[----:B-1----:R-:W-:Y:S01]  /*2680*/  MOV R7, 0x0 ;  /* 0x0000000000077802 */ /* 0x002fe20000000f00 */
[----:B------:R-:W-:Y:S01]  /*2690*/  IMAD R13, R13, -0x21131993, RZ ;  /* 0xdeece66d0d0d7824 */ /* 0x000fe200078e02ff */
[----:B------:R-:W-:Y:S01]  /*26a0*/  BSSY.RECONVERGENT B1, `(.L_x_36) ;  /* 0x0000025000017945 */ /* 0x000fe20003800200 */
[----:B------:R-:W-:Y:S02]  /*26b0*/  IMAD.MOV.U32 R6, RZ, RZ, 0xb ;  /* 0x0000000bff067424 */ /* 0x000fe400078e00ff */
[C---:B------:R-:W-:Y:S02]  /*26c0*/  IMAD R13, R4.reuse, 0x5, R13 ;  /* 0x00000005040d7824 */ /* 0x040fe400078e020d */
[----:B------:R-:W-:-:S05]  /*26d0*/  IMAD.WIDE.U32 R14, R4, -0x21131993, R6 ;  /* 0xdeece66d040e7825 */ /* 0x000fca00078e0006 */
[----:B------:R-:W-:Y:S02]  /*26e0*/  IADD3 R4, PT, PT, R15, R13, RZ ;  /* 0x0000000d0f047210 */ /* 0x000fe40007ffe0ff */
[----:B------:R-:W-:Y:S02]  /*26f0*/  MOV R11, R14 ;  /* 0x0000000e000b7202 */ /* 0x000fe40000000f00 */
[----:B------:R-:W-:-:S04]  /*2700*/  LOP3.LUT R13, R4, 0xffff, RZ, 0xc0, !PT ;  /* 0x0000ffff040d7812 */ /* 0x000fc800078ec0ff */
[----:B------:R-:W-:-:S04]  /*2710*/  SHF.R.U32.HI R12, RZ, 0xc, R13 ;  /* 0x0000000cff0c7819 */ /* 0x000fc8000001160d */
[----:B------:R-:W-:-:S04]  /*2720*/  IADD3 R16, PT, PT, R3, 0x4, R12 ;  /* 0x0000000403107810 */ /* 0x000fc80007ffe00c */
[----:B------:R-:W-:-:S13]  /*2730*/  ISETP.GT.U32.AND P0, PT, R16, 0x3f, PT ;  /* 0x0000003f1000780c */ /* 0x000fda0003f04070 */
[----:B------:R-:W-:Y:S05]  /*2740*/  @P0 BRA `(.L_x_37) ;  /* 0x0000000000680947 */ /* 0x000fea0003800000 */
[----:B------:R-:W-:Y:S01]  /*2750*/  IMAD R11, R4, -0x21131993, RZ ;  /* 0xdeece66d040b7824 */ /* 0x000fe200078e02ff */
[----:B------:R-:W-:Y:S01]  /*2760*/  IADD3 R4, PT, PT, R3, R12, RZ ;  /* 0x0000000c03047210 */ /* 0x000fe20007ffe0ff */
[----:B------:R-:W-:-:S03]  /*2770*/  IMAD.WIDE.U32 R8, R14, -0x21131993, R6 ;  /* 0xdeece66d0e087825 */ /* 0x000fc600078e0006 */
[----:B------:R-:W-:Y:S01]  /*2780*/  LEA R17, R4, R1, 0x2 ;  /* 0x0000000104117211 */ /* 0x000fe200078e10ff */
[----:B------:R-:W-:Y:S01]  /*2790*/  IMAD R11, R14, 0x5, R11 ;  /* 0x000000050e0b7824 */ /* 0x000fe200078e020b */
[----:B------:R-:W-:Y:S02]  /*27a0*/  ISETP.GE.U32.AND P0, PT, R8, RZ, PT ;  /* 0x000000ff0800720c */ /* 0x000fe40003f06070 */
[----:B------:R-:W-:Y:S01]  /*27b0*/  MOV R14, 0x6 ;  /* 0x00000006000e7802 */ /* 0x000fe20000000f00 */
[----:B------:R-:W-:Y:S01]  /*27c0*/  IMAD.IADD R15, R9, 0x1, R11 ;  /* 0x00000001090f7824 */ /* 0x000fe200078e020b */
[----:B------:R-:W-:-:S03]  /*27d0*/  MOV R11, R8 ;  /* 0x00000008000b7202 */ /* 0x000fc60000000f00 */
[----:B------:R1:W-:Y:S01]  /*27e0*/  STL [R17+0x10], R14 ;  /* 0x0000100e11007387 */ /* 0x0003e20000100800 */
[----:B------:R-:W-:-:S04]  /*27f0*/  LOP3.LUT R13, R15, 0xffff, RZ, 0xc0, !PT ;  /* 0x0000ffff0f0d7812 */ /* 0x000fc800078ec0ff */
[----:B------:R-:W-:-:S13]  /*2800*/  ISETP.GE.U32.AND.EX P0, PT, R13, 0x8000, PT, P0 ;  /* 0x000080000d00780c */ /* 0x000fda0003f06100 */
[----:B------:R-:W-:-:S05]  /*2810*/  @P0 IMAD.MOV.U32 R4, RZ, RZ, 0x5 ;  /* 0x00000005ff040424 */ /* 0x000fca00078e00ff */
[----:B------:R1:W-:Y:S01]  /*2820*/  @P0 STL [R17+0xc], R4 ;  /* 0x00000c0411000387 */ /* 0x0003e20000100800 */
[----:B------:R-:W-:-:S13]  /*2830*/  ISETP.NE.AND P0, PT, R16, 0x3f, PT ;  /* 0x0000003f1000780c */ /* 0x000fda0003f05270 */
[----:B-1----:R-:W-:Y:S05]  /*2840*/  @!P0 BRA `(.L_x_37) ;  /* 0x0000000000288947 */ /* 0x002fea0003800000 */
[----:B------:R-:W-:Y:S02]  /*2850*/  IMAD R9, R15, -0x21131993, RZ ;  /* 0xdeece66d0f097824 */ /* 0x000fe400078e02ff */
[----:B------:R-:W-:-:S04]  /*2860*/  IMAD.WIDE.U32 R14, R8, -0x21131993, R6 ;  /* 0xdeece66d080e7825 */ /* 0x000fc800078e0006 */
[----:B------:R-:W-:Y:S01]  /*2870*/  IMAD R9, R8, 0x5, R9 ;  /* 0x0000000508097824 */ /* 0x000fe200078e0209 */
[----:B------:R-:W-:Y:S01]  /*2880*/  ISETP.GE.U32.AND P0, PT, R14, RZ, PT ;  /* 0x000000ff0e00720c */ /* 0x000fe20003f06070 */
[----:B------:R-:W-:-:S03]  /*2890*/  IMAD.MOV.U32 R11, RZ, RZ, R14 ;  /* 0x000000ffff0b7224 */ /* 0x000fc600078e000e */
[----:B------:R-:W-:-:S04]  /*28a0*/  IADD3 R4, PT, PT, R15, R9, RZ ;  /* 0x000000090f047210 */ /* 0x000fc80007ffe0ff */
[----:B------:R-:W-:-:S04]  /*28b0*/  LOP3.LUT R13, R4, 0xffff, RZ, 0xc0, !PT ;  /* 0x0000ffff040d7812 */ /* 0x000fc800078ec0ff */
[----:B------:R-:W-:-:S13]  /*28c0*/  ISETP.GE.U32.AND.EX P0, PT, R13, 0x8000, PT, P0 ;  /* 0x000080000d00780c */ /* 0x000fda0003f06100 */
[----:B------:R-:W-:-:S05]  /*28d0*/  @P0 MOV R4, 0x5 ;  /* 0x0000000500040802 */ /* 0x000fca0000000f00 */
[----:B------:R1:W-:Y:S02]  /*28e0*/  @P0 STL [R17+0x14], R4 ;  /* 0x0000140411000387 */ /* 0x0003e40000100800 */
.L_x_37:
[----:B------:R-:W-:Y:S05]  /*28f0*/  BSYNC.RECONVERGENT B1 ;  /* 0x0000000000017941 */ /* 0x000fea0003800200 */
.L_x_36:
[----:B-1----:R-:W-:Y:S01]  /*2900*/  IMAD R4, R13, -0x21131993, RZ ;  /* 0xdeece66d0d047824 */ /* 0x002fe200078e02ff */
[----:B------:R-:W-:Y:S01]  /*2910*/  BSSY.RECONVERGENT B1, `(.L_x_38) ;  /* 0x0000027000017945 */ /* 0x000fe20003800200 */
[----:B------:R-:W-:-:S04]  /*2920*/  IMAD.WIDE.U32 R14, R11, -0x21131993, R6 ;  /* 0xdeece66d0b0e7825 */ /* 0x000fc800078e0006 */
[----:B------:R-:W-:Y:S02]  /*2930*/  IMAD R11, R11, 0x5, R4 ;  /* 0x000000050b0b7824 */ /* 0x000fe400078e0204 */
[----:B------:R-:W-:-:S03]  /*2940*/  IMAD.MOV.U32 R19, RZ, RZ, R14 ;  /* 0x000000ffff137224 */ /* 0x000fc600078e000e */
[----:B------:R-:W-:-:S04]  /*2950*/  IADD3 R4, PT, PT, R15, R11, RZ ;  /* 0x0000000b0f047210 */ /* 0x000fc80007ffe0ff */
[----:B------:R-:W-:-:S04]  /*2960*/  LOP3.LUT R17, R4, 0xffff, RZ, 0xc0, !PT ;  /* 0x0000ffff04117812 */ /* 0x000fc800078ec0ff */
[----:B------:R-:W-:-:S04]  /*2970*/  SHF.R.U32.HI R11, RZ, 0xc, R17 ;  /* 0x0000000cff0b7819 */ /* 0x000fc80000011611 */
[----:B------:R-:W-:-:S04]  /*2980*/  IADD3 R16, PT, PT, R16, R11, RZ ;  /* 0x0000000b10107210 */ /* 0x000fc80007ffe0ff */
[----:B------:R-:W-:-:S04]  /*2990*/  IADD3 R13, PT, PT, R16, 0x4, RZ ;  /* 0x00000004100d7810 */ /* 0x000fc80007ffe0ff */
[----:B------:R-:W-:-:S13]  /*29a0*/  ISETP.GT.U32.AND P0, PT, R13, 0x3f, PT ;  /* 0x0000003f0d00780c */ /* 0x000fda0003f04070 */
[----:B------:R-:W-:Y:S05]  /*29b0*/  @P0 BRA `(.L_x_39) ;  /* 0x0000000000700947 */ /* 0x000fea0003800000 */
[----:B------:R-:W-:Y:S01]  /*29c0*/  IMAD R15, R4, -0x21131993, RZ ;  /* 0xdeece66d040f7824 */ /* 0x000fe200078e02ff */
[----:B------:R-:W-:Y:S01]  /*29d0*/  IADD3 R4, PT, PT, R11, R12, R3 ;  /* 0x0000000c0b047210 */ /* 0x000fe20007ffe003 */
[----:B------:R-:W-:-:S04]  /*29e0*/  IMAD.WIDE.U32 R8, R14, -0x21131993, R6 ;  /* 0xdeece66d0e087825 */ /* 0x000fc800078e0006 */
[----:B------:R-:W-:Y:S02]  /*29f0*/  HFMA2 R21, -RZ, RZ, 0, 3.5762786865234375e-07 ;  /* 0x00000006ff157431 */ /* 0x000fe400000001ff */
[----:B------:R-:W-:Y:S01]  /*2a00*/  IMAD R15, R14, 0x5, R15 ;  /* 0x000000050e0f7824 */ /* 0x000fe200078e020f */
[----:B------:R-:W-:Y:S01]  /*2a10*/  ISETP.GE.U32.AND P0, PT, R8, RZ, PT ;  /* 0x000000ff0800720c */ /* 0x000fe20003f06070 */
[----:B------:R-:W-:Y:S01]  /*2a20*/  IMAD.U32 R4, R4, 0x4, R1 ;  /* 0x0000000404047824 */ /* 0x000fe200078e0001 */
[----:B------:R-:W-:Y:S02]  /*2a30*/  MOV R19, R8 ;  /* 0x0000000800137202 */ /* 0x000fe40000000f00 */
[----:B------:R-:W-:Y:S02]  /*2a40*/  IADD3 R15, PT, PT, R9, R15, RZ ;  /* 0x0000000f090f7210 */ /* 0x000fe40007ffe0ff */
[----:B------:R1:W-:Y:S02]  /*2a50*/  STL [R4+0x20], R21 ;  /* 0x0000201504007387 */ /* 0x0003e40000100800 */
[----:B------:R-:W-:-:S04]  /*2a60*/  LOP3.LUT R17, R15, 0xffff, RZ, 0xc0, !PT ;  /* 0x0000ffff0f117812 */ /* 0x000fc800078ec0ff */
[----:B------:R-:W-:-:S13]  /*2a70*/  ISETP.GE.U32.AND.EX P0, PT, R17, 0x8000, PT, P0 ;  /* 0x000080001100780c */ /* 0x000fda0003f06100 */
[----:B------:R-:W-:Y:S02]  /*2a80*/  @P0 IADD3 R14, PT, PT, R16, 0x3, RZ ;  /* 0x00000003100e0810 */ /* 0x000fe40007ffe0ff */
[----:B------:R-:W-:Y:S02]  /*2a90*/  @P0 MOV R23, 0x5 ;  /* 0x0000000500170802 */ /* 0x000fe40000000f00 */
[----:B------:R-:W-:-:S05]  /*2aa0*/  @P0 LEA R14, R14, R1, 0x2 ;  /* 0x000000010e0e0211 */ /* 0x000fca00078e10ff */
[----:B------:R1:W-:Y:S01]  /*2ab0*/  @P0 STL [R14], R23 ;  /* 0x000000170e000387 */ /* 0x0003e20000100800 */
[----:B------:R-:W-:-:S13]  /*2ac0*/  ISETP.NE.AND P0, PT, R13, 0x3f, PT ;  /* 0x0000003f0d00780c */ /* 0x000fda0003f05270 */
[----:B-1----:R-:W-:Y:S05]  /*2ad0*/  @!P0 BRA `(.L_x_39) ;  /* 0x0000000000288947 */ /* 0x002fea0003800000 */
[----:B------:R-:W-:Y:S02]  /*2ae0*/  IMAD R9, R15, -0x21131993, RZ ;  /* 0xdeece66d0f097824 */ /* 0x000fe400078e02ff */
[----:B------:R-:W-:-:S04]  /*2af0*/  IMAD.WIDE.U32 R14, R8, -0x21131993, R6 ;  /* 0xdeece66d080e7825 */ /* 0x000fc800078e0006 */
[----:B------:R-:W-:Y:S01]  /*2b00*/  IMAD R9, R8, 0x5, R9 ;  /* 0x0000000508097824 */ /* 0x000fe200078e0209 */
[----:B------:R-:W-:Y:S02]  /*2b10*/  ISETP.GE.U32.AND P0, PT, R14, RZ, PT ;  /* 0x000000ff0e00720c */ /* 0x000fe40003f06070 */
[----:B------:R-:W-:Y:S01]  /*2b20*/  MOV R19, R14 ;  /* 0x0000000e00137202 */ /* 0x000fe20000000f00 */
[----:B------:R-:W-:-:S05]  /*2b30*/  IMAD.IADD R17, R15, 0x1, R9 ;  /* 0x000000010f117824 */ /* 0x000fca00078e0209 */
[----:B------:R-:W-:-:S04]  /*2b40*/  LOP3.LUT R17, R17, 0xffff, RZ, 0xc0, !PT ;  /* 0x0000ffff11117812 */ /* 0x000fc800078ec0ff */
[----:B------:R-:W-:-:S13]  /*2b50*/  ISETP.GE.U32.AND.EX P0, PT, R17, 0x8000, PT, P0 ;  /* 0x000080001100780c */ /* 0x000fda0003f06100 */
[----:B------:R-:W-:-:S05]  /*2b60*/  @P0 MOV R9, 0x5 ;  /* 0x0000000500090802 */ /* 0x000fca0000000f00 */
[----:B------:R1:W-:Y:S02]  /*2b70*/  @P0 STL [R4+0x24], R9 ;  /* 0x0000240904000387 */ /* 0x0003e40000100800 */
.L_x_39:
[----:B------:R-:W-:Y:S05]  /*2b80*/  BSYNC.RECONVERGENT B1 ;  /* 0x0000000000017941 */ /* 0x000fea0003800200 */
.L_x_38:
[----:B-1----:R-:W-:Y:S01]  /*2b90*/  IMAD R4, R17, -0x21131993, RZ ;  /* 0xdeece66d11047824 */ /* 0x002fe200078e02ff */
[----:B------:R-:W-:Y:S01]  /*2ba0*/  BSSY.RECONVERGENT B1, `(.L_x_40) ;  /* 0x0000028000017945 */ /* 0x000fe20003800200 */
[----:B------:R-:W-:-:S04]  /*2bb0*/  IMAD.WIDE.U32 R14, R19, -0x21131993, R6 ;  /* 0xdeece66d130e7825 */ /* 0x000fc800078e0006 */
[----:B------:R-:W-:-:S05]  /*2bc0*/  IMAD R19, R19, 0x5, R4 ;  /* 0x0000000513137824 */ /* 0x000fca00078e0204 */
[----:B------:R-:W-:-:S04]  /*2bd0*/  IADD3 R19, PT, PT, R15, R19, RZ ;  /* 0x000000130f137210 */ /* 0x000fc80007ffe0ff */
[----:B------:R-:W-:-:S04]  /*2be0*/  LOP3.LUT R18, R19, 0xffff, RZ, 0xc0, !PT ;  /* 0x0000ffff13127812 */ /* 0x000fc800078ec0ff */
[----:B------:R-:W-:-:S05]  /*2bf0*/  SHF.R.U32.HI R16, RZ, 0xc, R18 ;  /* 0x0000000cff107819 */ /* 0x000fca0000011612 */
[----:B------:R-:W-:Y:S01]  /*2c00*/  IMAD.IADD R20, R13, 0x1, R16 ;  /* 0x000000010d147824 */ /* 0x000fe200078e0210 */
[----:B------:R-:W-:-:S04]  /*2c10*/  MOV R13, R14 ;  /* 0x0000000e000d7202 */ /* 0x000fc80000000f00 */
[----:B------:R-:W-:-:S04]  /*2c20*/  IADD3 R17, PT, PT, R20, 0x4, RZ ;  /* 0x0000000414117810 */ /* 0x000fc80007ffe0ff */
[----:B------:R-:W-:-:S13]  /*2c30*/  ISETP.GT.U32.AND P0, PT, R17, 0x3f, PT ;  /* 0x0000003f1100780c */ /* 0x000fda0003f04070 */
[----:B------:R-:W-:Y:S05]  /*2c40*/  @P0 BRA `(.L_x_41) ;  /* 0x0000000000740947 */ /* 0x000fea0003800000 */
[----:B------:R-:W-:Y:S02]  /*2c50*/  IMAD R13, R19, -0x21131993, RZ ;  /* 0xdeece66d130d7824 */ /* 0x000fe400078e02ff */
[----:B------:R-:W-:Y:S02]  /*2c60*/  HFMA2 R19, -RZ, RZ, 0, 3.5762786865234375e-07 ;  /* 0x00000006ff137431 */ /* 0x000fe400000001ff */
[----:B------:R-:W-:-:S04]  /*2c70*/  IMAD.WIDE.U32 R8, R14, -0x21131993, R6 ;  /* 0xdeece66d0e087825 */ /* 0x000fc800078e0006 */
[----:B------:R-:W-:Y:S01]  /*2c80*/  IMAD R13, R14, 0x5, R13 ;  /* 0x000000050e0d7824 */ /* 0x000fe200078e020d */
[----:B------:R-:W-:-:S04]  /*2c90*/  ISETP.GE.U32.AND P0, PT, R8, RZ, PT ;  /* 0x000000ff0800720c */ /* 0x000fc80003f06070 */
[----:B------:R-:W-:Y:S02]  /*2ca0*/  IADD3 R15, PT, PT, R9, R13, RZ ;  /* 0x0000000d090f7210 */ /* 0x000fe40007ffe0ff */
[----:B------:R-:W-:Y:S02]  /*2cb0*/  IADD3 R13, PT, PT, R11, R12, R3 ;  /* 0x0000000c0b0d7210 */ /* 0x000fe40007ffe003 */
[----:B------:R-:W-:-:S03]  /*2cc0*/  LOP3.LUT R18, R15, 0xffff, RZ, 0xc0, !PT ;  /* 0x0000ffff0f127812 */ /* 0x000fc600078ec0ff */
[----:B------:R-:W-:Y:S01]  /*2cd0*/  IMAD.IADD R4, R16, 0x1, R13 ;  /* 0x0000000110047824 */ /* 0x000fe200078e020d */
[----:B------:R-:W-:Y:S02]  /*2ce0*/  ISETP.GE.U32.AND.EX P0, PT, R18, 0x8000, PT, P0 ;  /* 0x000080001200780c */ /* 0x000fe40003f06100 */
[----:B------:R-:W-:Y:S02]  /*2cf0*/  MOV R13, R8 ;  /* 0x00000008000d7202 */ /* 0x000fe40000000f00 */
[----:B------:R-:W-:-:S05]  /*2d00*/  LEA R4, R4, R1, 0x2 ;  /* 0x0000000104047211 */ /* 0x000fca00078e10ff */
[----:B------:R1:W-:Y:S04]  /*2d10*/  STL [R4+0x30], R19 ;  /* 0x0000301304007387 */ /* 0x0003e80000100800 */
[----:B------:R-:W-:Y:S02]  /*2d20*/  @P0 IADD3 R14, PT, PT, R20, 0x3, RZ ;  /* 0x00000003140e0810 */ /* 0x000fe40007ffe0ff */
[----:B------:R-:W-:-:S03]  /*2d30*/  @P0 MOV R21, 0x5 ;  /* 0x0000000500150802 */ /* 0x000fc60000000f00 */
[----:B------:R-:W-:-:S05]  /*2d40*/  @P0 IMAD R14, R14, 0x4, R1 ;  /* 0x000000040e0e0824 */ /* 0x000fca00078e0201 */
[----:B------:R1:W-:Y:S01]  /*2d50*/  @P0 STL [R14], R21 ;  /* 0x000000150e000387 */ /* 0x0003e20000100800 */
[----:B------:R-:W-:-:S13]  /*2d60*/  ISETP.NE.AND P0, PT, R17, 0x3f, PT ;  /* 0x0000003f1100780c */ /* 0x000fda0003f05270 */
[----:B-1----:R-:W-:Y:S05]  /*2d70*/  @!P0 BRA `(.L_x_41) ;  /* 0x0000000000288947 */ /* 0x002fea0003800000 */
[----:B------:R-:W-:Y:S02]  /*2d80*/  IMAD R9, R15, -0x21131993, RZ ;  /* 0xdeece66d0f097824 */ /* 0x000fe400078e02ff */
[----:B------:R-:W-:-:S04]  /*2d90*/  IMAD.WIDE.U32 R14, R8, -0x21131993, R6 ;  /* 0xdeece66d080e7825 */ /* 0x000fc800078e0006 */
[----:B------:R-:W-:Y:S01]  /*2da0*/  IMAD R9, R8, 0x5, R9 ;  /* 0x0000000508097824 */ /* 0x000fe200078e0209 */
[----:B------:R-:W-:Y:S02]  /*2db0*/  ISETP.GE.U32.AND P0, PT, R14, RZ, PT ;  /* 0x000000ff0e00720c */ /* 0x000fe40003f06070 */
[----:B------:R-:W-:Y:S02]  /*2dc0*/  MOV R13, R14 ;  /* 0x0000000e000d7202 */ /* 0x000fe40000000f00 */
[----:B------:R-:W-:-:S04]  /*2dd0*/  IADD3 R18, PT, PT, R15, R9, RZ ;  /* 0x000000090f127210 */ /* 0x000fc80007ffe0ff */
[----:B------:R-:W-:-:S04]  /*2de0*/  LOP3.LUT R18, R18, 0xffff, RZ, 0xc0, !PT ;  /* 0x0000ffff12127812 */ /* 0x000fc800078ec0ff */
[----:B------:R-:W-:-:S13]  /*2df0*/  ISETP.GE.U32.AND.EX P0, PT, R18, 0x8000, PT, P0 ;  /* 0x000080001200780c */ /* 0x000fda0003f06100 */
[----:B------:R-:W-:-:S05]  /*2e00*/  @P0 IMAD.MOV.U32 R9, RZ, RZ, 0x5 ;  /* 0x00000005ff090424 */ /* 0x000fca00078e00ff */
[----:B------:R1:W-:Y:S02]  /*2e10*/  @P0 STL [R4+0x34], R9 ;  /* 0x0000340904000387 */ /* 0x0003e40000100800 */
.L_x_41:
[----:B------:R-:W-:Y:S05]  /*2e20*/  BSYNC.RECONVERGENT B1 ;  /* 0x0000000000017941 */ /* 0x000fea0003800200 */
.L_x_40:
[----:B------:R-:W-:Y:S01]  /*2e30*/  IMAD R18, R18, -0x21131993, RZ ;  /* 0xdeece66d12127824 */ /* 0x000fe200078e02ff */
[----:B------:R-:W-:Y:S01]  /*2e40*/  IADD3 R10, PT, PT, R10, 0x4, RZ ;  /* 0x000000040a0a7810 */ /* 0x000fe20007ffe0ff */
[C---:B------:R-:W-:Y:S01]  /*2e50*/  IMAD.WIDE.U32 R14, R13.reuse, -0x21131993, R6 ;  /* 0xdeece66d0d0e7825 */ /* 0x040fe200078e0006 */
[----:B------:R-:W-:Y:S02]  /*2e60*/  BSSY.RECONVERGENT B1, `(.L_x_42) ;  /* 0x0000028000017945 */ /* 0x000fe40003800200 */
[----:B------:R-:W-:Y:S01]  /*2e70*/  ISETP.NE.AND P1, PT, R10, RZ, PT ;  /* 0x000000ff0a00720c */ /* 0x000fe20003f25270 */
[----:B------:R-:W-:Y:S01]  /*2e80*/  IMAD R13, R13, 0x5, R18 ;  /* 0x000000050d0d7824 */ /* 0x000fe200078e0212 */
[----:B-1----:R-:W-:Y:S01]  /*2e90*/  MOV R4, R14 ;  /* 0x0000000e00047202 */ /* 0x002fe20000000f00 */
[----:B------:R-:W-:-:S03]  /*2ea0*/  IMAD.MOV.U32 R18, RZ, RZ, R3 ;  /* 0x000000ffff127224 */ /* 0x000fc600078e0003 */
[----:B------:R-:W-:-:S04]  /*2eb0*/  IADD3 R8, PT, PT, R15, R13, RZ ;  /* 0x0000000d0f087210 */ /* 0x000fc80007ffe0ff */
[----:B------:R-:W-:-:S04]  /*2ec0*/  LOP3.LUT R13, R8, 0xffff, RZ, 0xc0, !PT ;  /* 0x0000ffff080d7812 */ /* 0x000fc800078ec0ff */
[----:B------:R-:W-:-:S04]  /*2ed0*/  SHF.R.U32.HI R19, RZ, 0xc, R13 ;  /* 0x0000000cff137819 */ /* 0x000fc8000001160d */
[----:B------:R-:W-:-:S04]  /*2ee0*/  IADD3 R3, PT, PT, R17, 0x4, R19 ;  /* 0x0000000411037810 */ /* 0x000fc80007ffe013 */
[----:B------:R-:W-:-:S13]  /*2ef0*/  ISETP.GT.U32.AND P0, PT, R3, 0x3f, PT ;  /* 0x0000003f0300780c */ /* 0x000fda0003f04070 */
[----:B------:R-:W-:Y:S05]  /*2f00*/  @P0 BRA `(.L_x_43) ;  /* 0x0000000000740947 */ /* 0x000fea0003800000 */
[----:B------:R-:W-:Y:S01]  /*2f10*/  IMAD R13, R8, -0x21131993, RZ ;  /* 0xdeece66d080d7824 */ /* 0x000fe200078e02ff */
[----:B------:R-:W-:Y:S01]  /*2f20*/  IADD3 R4, PT, PT, R11, R12, R18 ;  /* 0x0000000c0b047210 */ /* 0x000fe20007ffe012 */
[----:B------:R-:W-:-:S03]  /*2f30*/  IMAD.WIDE.U32 R8, R14, -0x21131993, R6 ;  /* 0xdeece66d0e087825 */ /* 0x000fc600078e0006 */
[----:B------:R-:W-:Y:S01]  /*2f40*/  IADD3 R4, PT, PT, R19, R4, R16 ;  /* 0x0000000413047210 */ /* 0x000fe20007ffe010 */
[----:B------:R-:W-:Y:S01]  /*2f50*/  IMAD R13, R14, 0x5, R13 ;  /* 0x000000050e0d7824 */ /* 0x000fe200078e020d */
[----:B------:R-:W-:Y:S01]  /*2f60*/  ISETP.GE.U32.AND P0, PT, R8, RZ, PT ;  /* 0x000000ff0800720c */ /* 0x000fe20003f06070 */
[----:B------:R-:W-:Y:S01]  /*2f70*/  IMAD.MOV.U32 R16, RZ, RZ, 0x6 ;  /* 0x00000006ff107424 */ /* 0x000fe200078e00ff */
[----:B------:R-:W-:Y:S01]  /*2f80*/  LEA R11, R4, R1, 0x2 ;  /* 0x00000001040b7211 */ /* 0x000fe200078e10ff */
[----:B------:R-:W-:Y:S01]  /*2f90*/  IMAD.MOV.U32 R4, RZ, RZ, R8 ;  /* 0x000000ffff047224 */ /* 0x000fe200078e0008 */
[----:B------:R-:W-:-:S03]  /*2fa0*/  IADD3 R14, PT, PT, R9, R13, RZ ;  /* 0x0000000d090e7210 */ /* 0x000fc60007ffe0ff */
[----:B------:R1:W-:Y:S01]  /*2fb0*/  STL [R11+0x40], R16 ;  /* 0x000040100b007387 */ /* 0x0003e20000100800 */
[----:B------:R-:W-:-:S04]  /*2fc0*/  LOP3.LUT R13, R14, 0xffff, RZ, 0xc0, !PT ;  /* 0x0000ffff0e0d7812 */ /* 0x000fc800078ec0ff */
[----:B------:R-:W-:-:S13]  /*2fd0*/  ISETP.GE.U32.AND.EX P0, PT, R13, 0x8000, PT, P0 ;  /* 0x000080000d00780c */ /* 0x000fda0003f06100 */
[----:B------:R-:W-:Y:S02]  /*2fe0*/  @P0 IADD3 R12, PT, PT, R3, -0x1, RZ ;  /* 0xffffffff030c0810 */ /* 0x000fe40007ffe0ff */
        /* <DEDUP_REMOVED lines=13> */
[----:B------:R-:W-:-:S05]  /*30c0*/  @P0 MOV R8, 0x5 ;  /* 0x0000000500080802 */ /* 0x000fca0000000f00 */
[----:B------:R1:W-:Y:S02]  /*30d0*/  @P0 STL [R11+0x44], R8 ;  /* 0x000044080b000387 */ /* 0x0003e40000100800 */
.L_x_43:
[----:B------:R-:W-:Y:S05]  /*30e0*/  BSYNC.RECONVERGENT B1 ;  /* 0x0000000000017941 */ /* 0x000fea0003800200 */
.L_x_42:
[----:B------:R-:W-:Y:S05]  /*30f0*/  @P1 BRA `(.L_x_44) ;  /* 0xfffffff400601947 */ /* 0x000fea000383ffff */
.L_x_35:
[----:B------:R-:W-:Y:S05]  /*3100*/  BSYNC.RECONVERGENT B0 ;  /* 0x0000000000007941 */ /* 0x000fea0003800200 */
.L_x_34:
[----:B------:R-:W-:Y:S01]  /*3110*/  ISETP.NE.AND P0, PT, R5, RZ, PT ;  /* 0x000000ff0500720c */ /* 0x000fe20003f05270 */
[----:B------:R-:W-:-:S12]  /*3120*/  BSSY.RECONVERGENT B0, `(.L_x_45) ;  /* 0x000002f000007945 */ /* 0x000fd80003800200 */
[----:B------:R-:W-:Y:S05]  /*3130*/  @!P0 BRA `(.L_x_46) ;  /* 0x0000000000b48947 */ /* 0x000fea0003800000 */
[----:B------:R-:W-:-:S07]  /*3140*/  IMAD.MOV R5, RZ, RZ, -R5 ;  /* 0x000000ffff057224 */ /* 0x000fce00078e0a05 */
.L_x_49:
[----:B-1----:R-:W-:Y:S01]  /*3150*/  HFMA2 R8, -RZ, RZ, 0, 6.55651092529296875e-07 ;  /* 0x0000000bff087431 */ /* 0x002fe200000001ff */
[----:B------:R-:W-:Y:S01]  /*3160*/  MOV R9, 0x0 ;  /* 0x0000000000097802 */ /* 0x000fe20000000f00 */
[----:B------:R-:W-:Y:S01]  /*3170*/  IMAD R13, R13, -0x21131993, RZ ;  /* 0xdeece66d0d0d7824 */ /* 0x000fe200078e02ff */
[----:B------:R-:W-:Y:S01]  /*3180*/  IADD3 R5, PT, PT, R5, 0x1, RZ ;  /* 0x0000000105057810 */ /* 0x000fe20007ffe0ff */
[----:B------:R-:W-:Y:S01]  /*3190*/  IMAD.MOV.U32 R15, RZ, RZ, R3 ;  /* 0x000000ffff0f7224 */ /* 0x000fe200078e0003 */
[----:B------:R-:W-:Y:S01]  /*31a0*/  BSSY.RECONVERGENT B1, `(.L_x_47) ;  /* 0x0000025000017945 */ /* 0x000fe20003800200 */
[C---:B------:R-:W-:Y:S01]  /*31b0*/  IMAD R13, R4.reuse, 0x5, R13 ;  /* 0x00000005040d7824 */ /* 0x040fe200078e020d */
[----:B------:R-:W-:Y:S01]  /*31c0*/  ISETP.NE.AND P1, PT, R5, RZ, PT ;  /* 0x000000ff0500720c */ /* 0x000fe20003f25270 */
        /* <DEDUP_REMOVED lines=8> */
[----:B------:R-:W-:Y:S02]  /*3250*/  IMAD R11, R6, -0x21131993, RZ ;  /* 0xdeece66d060b7824 */ /* 0x000fe400078e02ff */
[----:B------:R-:W-:-:S04]  /*3260*/  IMAD.WIDE.U32 R6, R10, -0x21131993, R8 ;  /* 0xdeece66d0a067825 */ /* 0x000fc800078e0008 */
[----:B------:R-:W-:Y:S01]  /*3270*/  IMAD R11, R10, 0x5, R11 ;  /* 0x000000050a0b7824 */ /* 0x000fe200078e020b */
[----:B------:R-:W-:Y:S01]  /*3280*/  ISETP.GE.U32.AND P0, PT, R6, RZ, PT ;  /* 0x000000ff0600720c */ /* 0x000fe20003f06070 */
[----:B------:R-:W-:Y:S01]  /*3290*/  IMAD.IADD R4, R15, 0x1, R12 ;  /* 0x000000010f047824 */ /* 0x000fe200078e020c */
[----:B------:R-:W-:Y:S02]  /*32a0*/  MOV R15, 0x6 ;  /* 0x00000006000f7802 */ /* 0x000fe40000000f00 */
[----:B------:R-:W-:Y:S02]  /*32b0*/  IADD3 R11, PT, PT, R7, R11, RZ ;  /* 0x0000000b070b7210 */ /* 0x000fe40007ffe0ff */
[----:B------:R-:W-:Y:S01]  /*32c0*/  LEA R10, R4, R1, 0x2 ;  /* 0x00000001040a7211 */ /* 0x000fe200078e10ff */
[----:B------:R-:W-:Y:S01]  /*32d0*/  IMAD.MOV.U32 R4, RZ, RZ, R6 ;  /* 0x000000ffff047224 */ /* 0x000fe200078e0006 */
[----:B------:R-:W-:-:S03]  /*32e0*/  LOP3.LUT R13, R11, 0xffff, RZ, 0xc0, !PT ;  /* 0x0000ffff0b0d7812 */ /* 0x000fc600078ec0ff */
[----:B------:R1:W-:Y:S01]  /*32f0*/  STL [R10+0x10], R15 ;  /* 0x0000100f0a007387 */ /* 0x0003e20000100800 */
[----:B------:R-:W-:-:S13]  /*3300*/  ISETP.GE.U32.AND.EX P0, PT, R13, 0x8000, PT, P0 ;  /* 0x000080000d00780c */ /* 0x000fda0003f06100 */
[----:B------:R-:W-:-:S05]  /*3310*/  @P0 MOV R17, 0x5 ;  /* 0x0000000500110802 */ /* 0x000fca0000000f00 */
[----:B------:R1:W-:Y:S01]  /*3320*/  @P0 STL [R10+0xc], R17 ;  /* 0x00000c110a000387 */ /* 0x0003e20000100800 */
        /* <DEDUP_REMOVED lines=12> */
.L_x_48:
[----:B------:R-:W-:Y:S05]  /*33f0*/  BSYNC.RECONVERGENT B1 ;  /* 0x0000000000017941 */ /* 0x000fea0003800200 */
.L_x_47:
[----:B------:R-:W-:Y:S05]  /*3400*/  @P1 BRA `(.L_x_49) ;  /* 0xfffffffc00501947 */ /* 0x000fea000383ffff */
.L_x_46:
[----:B------:R-:W-:Y:S05]  /*3410*/  BSYNC.RECONVERGENT B0 ;  /* 0x0000000000007941 */ /* 0x000fea0003800200 */
.L_x_45:
[----:B------:R-:W2:Y:S04]  /*3420*/  LDL.128 R28, [R1] ;  /* 0x00000000011c7983 */ /* 0x000ea80000100c00 */
[----:B------:R-:W3:Y:S04]  /*3430*/  LDL.128 R16, [R1+0x10] ;  /* 0x0000100001107983 */ /* 0x000ee80000100c00 */
[----:B------:R-:W4:Y:S04]  /*3440*/  LDL.128 R20, [R1+0x20] ;  /* 0x0000200001147983 */ /* 0x000f280000100c00 */
[----:B-1----:R-:W5:Y:S04]  /*3450*/  LDL.128 R12, [R1+0x30] ;  /* 0x00003000010c7983 */ /* 0x002f680000100c00 */
[----:B------:R-:W5:Y:S04]  /*3460*/  LDL.128 R24, [R1+0x40] ;  /* 0x0000400001187983 */ /* 0x000f680000100c00 */
[----:B------:R-:W5:Y:S04]  /*3470*/  LDL.128 R4, [R1+0x50] ;  /* 0x0000500001047983 */ /* 0x000f680000100c00 */
[----:B------:R-:W5:Y:S01]  /*3480*/  LDL.128 R8, [R1+0x60] ;  /* 0x0000600001087983 */ /* 0x000f620000100c00 */
[----:B--2---:R-:W-:-:S04]  /*3490*/  LOP3.LUT R28, R31, R28, R29, 0xfe, !PT ;  /* 0x0000001c1f1c7212 */ /* 0x004fc800078efe1d */
[----:B---3--:R-:W-:-:S04]  /*34a0*/  LOP3.LUT R17, R17, R28, R16, 0xfe, !PT ;  /* 0x0000001c11117212 */ /* 0x008fc800078efe10 */
[----:B----4-:R-:W-:Y:S02]  /*34b0*/  LOP3.LUT R18, R20, R17, R18, 0xfe, !PT ;  /* 0x0000001114127212 */ /* 0x010fe400078efe12 */
[----:B------:R-:W2:Y:S02]  /*34c0*/  LDL.64 R16, [R1+0x70] ;  /* 0x0000700001107983 */ /* 0x000ea40000100a00 */
[----:B-----5:R-:W-:-:S04]  /*34d0*/  LOP3.LUT R13, R13, R18, R21, 0xfe, !PT ;  /* 0x000000120d0d7212 */ /* 0x020fc800078efe15 */
[----:B------:R-:W-:-:S04]  /*34e0*/  LOP3.LUT R13, R25, R13, R24, 0xfe, !PT ;  /* 0x0000000d190d7212 */ /* 0x000fc800078efe18 */
[----:B------:R-:W-:-:S04]  /*34f0*/  LOP3.LUT R4, R4, R13, R27, 0xfe, !PT ;  /* 0x0000000d04047212 */ /* 0x000fc800078efe1b */
[----:B------:R-:W-:-:S04]  /*3500*/  LOP3.LUT R4, R7, R4, R5, 0xfe, !PT ;  /* 0x0000000407047212 */ /* 0x000fc800078efe05 */
[----:B------:R-:W-:-:S04]  /*3510*/  LOP3.LUT R9, R9, R4, R8, 0xfe, !PT ;  /* 0x0000000409097212 */ /* 0x000fc800078efe08 */
[----:B--2---:R-:W-:-:S13]  /*3520*/  LOP3.LUT P0, RZ, R16, R9, R10, 0xfe, !PT ;  /* 0x0000000910ff7212 */ /* 0x004fda000780fe0a */
[----:B------:R-:W-:Y:S05]  /*3530*/  @P0 EXIT ;  /* 0x000000000000094d */ /* 0x000fea0003800000 */
[----:B------:R-:W-:-:S04]  /*3540*/  ISETP.NE.AND P0, PT, R19, 0x1, PT ;  /* 0x000000011300780c */ /* 0x000fc80003f05270 */
[----:B------:R-:W-:-:S04]  /*3550*/  ISETP.NE.OR P0, PT, R30, 0x1, P0 ;  /* 0x000000011e00780c */ /* 0x000fc80000705670 */
[----:B------:R-:W-:-:S04]  /*3560*/  ISETP.NE.OR P0, PT, R14, 0x1, P0 ;  /* 0x000000010e00780c */ /* 0x000fc80000705670 */
[----:B------:R-:W-:-:S04]  /*3570*/  ISETP.NE.OR P0, PT, R26, 0x1, P0 ;  /* 0x000000011a00780c */ /* 0x000fc80000705670 */
[----:B------:R-:W-:-:S04]  /*3580*/  ISETP.NE.OR P0, PT, R6, 0x1, P0 ;  /* 0x000000010600780c */ /* 0x000fc80000705670 */
[----:B------:R-:W-:-:S04]  /*3590*/  ISETP.NE.OR P0, PT, R11, 0x1, P0 ;  /* 0x000000010b00780c */ /* 0x000fc80000705670 */
[----:B------:R-:W-:-:S13]  /*35a0*/  ISETP.NE.OR P0, PT, R17, 0x1, P0 ;  /* 0x000000011100780c */ /* 0x000fda0000705670 */
[----:B------:R-:W-:Y:S05]  /*35b0*/  @P0 EXIT ;  /* 0x000000000000094d */ /* 0x000fea0003800000 */
[----:B------:R-:W-:-:S04]  /*35c0*/  ISETP.NE.AND P0, PT, R15, 0x2, PT ;  /* 0x000000020f00780c */ /* 0x000fc80003f05270 */
[----:B------:R-:W-:-:S04]  /*35d0*/  ISETP.NE.OR P0, PT, R22, 0x2, P0 ;  /* 0x000000021600780c */ /* 0x000fc80000705670 */
[----:B------:R-:W-:-:S13]  /*35e0*/  ISETP.NE.OR P0, PT, R23, 0x5, P0 ;  /* 0x000000051700780c */ /* 0x000fda0000705670 */
[----:B------:R-:W-:Y:S05]  /*35f0*/  @P0 EXIT ;  /* 0x000000000000094d */ /* 0x000fea0003800000 */
[----:B------:R-:W2:Y:S02]  /*3600*/  LDL R3, [R1+0x78] ;  /* 0x0000780001037983 */ /* 0x000ea40000100800 */
[----:B--2---:R-:W-:-:S04]  /*3610*/  ISETP.NE.AND P0, PT, R3, 0x6, PT ;  /* 0x000000060300780c */ /* 0x004fc80003f05270 */
[----:B------:R-:W-:-:S13]  /*3620*/  ISETP.NE.OR P0, PT, R12, 0x6, P0 ;  /* 0x000000060c00780c */ /* 0x000fda0000705670 */
[----:B------:R-:W-:Y:S05]  /*3630*/  @P0 EXIT ;  /* 0x000000000000094d */ /* 0x000fea0003800000 */
[----:B------:R-:W-:Y:S02]  /*3640*/  HFMA2 R5, -RZ, RZ, 0, 5544 ;  /* 0x00006d6aff057431 */ /* 0x000fe400000001ff */
[----:B------:R-:W-:Y:S01]  /*3650*/  IMAD R3, R0, -0x6e59da27, RZ ;  /* 0x91a625d900037824 */ /* 0x000fe200078e02ff */
[----:B------:R-:W1:Y:S01]  /*3660*/  LDCU.64 UR6, c[0x4][0x8] ;  /* 0x01000100ff0677ac */ /* 0x000e620008000a00 */
[----:B------:R-:W-:Y:S02]  /*3670*/  IMAD.MOV.U32 R4, RZ, RZ, -0x33dd75aa ;  /* 0xcc228a56ff047424 */ /* 0x000fe400078e00ff */
[C---:B------:R-:W-:Y:S02]  /*3680*/  IMAD R7, R2.reuse, 0xe7a1, R3 ;  /* 0x0000e7a102077824 */ /* 0x040fe400078e0203 */
[----:B------:R-:W-:-:S05]  /*3690*/  IMAD.WIDE.U32 R2, R2, -0x6e59da27, R4 ;  /* 0x91a625d902027825 */ /* 0x000fca00078e0004 */
[----:B------:R-:W-:Y:S01]  /*36a0*/  IADD3 R0, PT, PT, R3, R7, RZ ;  /* 0x0000000703007210 */ /* 0x000fe20007ffe0ff */
[----:B------:R-:W-:-:S03]  /*36b0*/  IMAD.WIDE.U32 R6, R2, -0x6e59da27, R4 ;  /* 0x91a625d902067825 */ /* 0x000fc600078e0004 */
[----:B------:R-:W-:-:S05]  /*36c0*/  LOP3.LUT R0, R0, 0xffff, RZ, 0xc0, !PT ;  /* 0x0000ffff00007812 */ /* 0x000fca00078ec0ff */
[----:B------:R-:W-:-:S04]  /*36d0*/  IMAD R3, R0, -0x6e59da27, RZ ;  /* 0x91a625d900037824 */ /* 0x000fc800078e02ff */
[----:B------:R-:W-:-:S05]  /*36e0*/  IMAD R3, R2, 0xe7a1, R3 ;  /* 0x0000e7a102037824 */ /* 0x000fca00078e0203 */
[----:B------:R-:W-:Y:S01]  /*36f0*/  IADD3 R0, PT, PT, R7, R3, RZ ;  /* 0x0000000307007210 */ /* 0x000fe20007ffe0ff */
[----:B------:R-:W-:-:S03]  /*3700*/  IMAD.WIDE.U32 R2, R6, -0x6e59da27, R4 ;  /* 0x91a625d906027825 */ /* 0x000fc600078e0004 */
[----:B------:R-:W-:-:S05]  /*3710*/  LOP3.LUT R0, R0, 0xffff, RZ, 0xc0, !PT ;  /* 0x0000ffff00007812 */ /* 0x000fca00078ec0ff */
[----:B------:R-:W-:-:S04]  /*3720*/  IMAD R7, R0, -0x6e59da27, RZ ;  /* 0x91a625d900077824 */ /* 0x000fc800078e02ff */
[----:B------:R-:W-:-:S04]  /*3730*/  IMAD R7, R6, 0xe7a1, R7 ;  /* 0x0000e7a106077824 */ /* 0x000fc800078e0207 */
[----:B------:R-:W-:Y:S02]  /*3740*/  IMAD.IADD R0, R3, 0x1, R7 ;  /* 0x0000000103007824 */ /* 0x000fe400078e0207 */
        /* <DEDUP_REMOVED lines=631> */
[----:B------:R-:W-:Y:S01]  /*5ec0*/  LOP3.LUT R0, R0, 0xffff, RZ, 0xc0, !PT ;  /* 0x0000ffff00007812 */ /* 0x000fe200078ec0ff */
[----:B------:R-:W-:-:S04]  /*5ed0*/  IMAD.WIDE.U32 R4, R6, -0x6e59da27, R4 ;  /* 0x91a625d906047825 */ /* 0x000fc800078e0004 */
[----:B------:R-:W-:Y:S01]  /*5ee0*/  IMAD R3, R0, -0x6e59da27, RZ ;  /* 0x91a625d900037824 */ /* 0x000fe200078e02ff */
[----:B------:R-:W-:Y:S02]  /*5ef0*/  LOP3.LUT R8, R4, 0xdeece66d, RZ, 0x3c, !PT ;  /* 0xdeece66d04087812 */ /* 0x000fe400078e3cff */
[----:B-1----:R-:W-:Y:S01]  /*5f00*/  MOV R4, UR6 ;  /* 0x0000000600047c02 */ /* 0x002fe20008000f00 */
[----:B------:R-:W-:-:S05]  /*5f10*/  IMAD R3, R2, 0xe7a1, R3 ;  /* 0x0000e7a102037824 */ /* 0x000fca00078e0203 */
[----:B------:R-:W-:-:S04]  /*5f20*/  IADD3 R0, PT, PT, R7, R3, RZ ;  /* 0x0000000307007210 */ /* 0x000fc80007ffe0ff */
[----:B------:R-:W-:-:S05]  /*5f30*/  LOP3.LUT R0, R0, 0xffff, RZ, 0xc0, !PT ;  /* 0x0000ffff00007812 */ /* 0x000fca00078ec0ff */
[----:B------:R-:W-:Y:S01]  /*5f40*/  IMAD R3, R0, -0x6e59da27, RZ ;  /* 0x91a625d900037824 */ /* 0x000fe200078e02ff */
[----:B------:R-:W-:-:S03]  /*5f50*/  MOV R0, 0x0 ;  /* 0x0000000000007802 */ /* 0x000fc60000000f00 */
[----:B------:R-:W-:Y:S01]  /*5f60*/  IMAD R3, R6, 0xe7a1, R3 ;  /* 0x0000e7a106037824 */ /* 0x000fe200078e0203 */
[----:B------:R-:W-:-:S04]  /*5f70*/  IADD3 R6, P0, P1, R1, 0x100, R32 ;  /* 0x0000010001067810 */ /* 0x000fc8000791e020 */
[----:B------:R-:W-:Y:S02]  /*5f80*/  IADD3 R2, PT, PT, R5, R3, RZ ;  /* 0x0000000305027210 */ /* 0x000fe40007ffe0ff */
[----:B------:R-:W-:Y:S02]  /*5f90*/  MOV R5, UR7 ;  /* 0x0000000700057c02 */ /* 0x000fe40008000f00 */
[----:B------:R-:W-:Y:S02]  /*5fa0*/  LOP3.LUT R2, R2, 0xffff, RZ, 0xc0, !PT ;  /* 0x0000ffff02027812 */ /* 0x000fe400078ec0ff */
[----:B------:R-:W-:Y:S02]  /*5fb0*/  IADD3.X R7, PT, PT, RZ, UR4, RZ, P0, P1 ;  /* 0x00000004ff077c10 */ /* 0x000fe400087e24ff */
[----:B------:R-:W-:Y:S02]  /*5fc0*/  LOP3.LUT R9, R2, 0x5, RZ, 0x3c, !PT ;  /* 0x0000000502097812 */ /* 0x000fe400078e3cff */
[----:B------:R1:W2:Y:S03]  /*5fd0*/  LDC.64 R2, c[0x4][R0] ;  /* 0x0100000000027b82 */ /* 0x0002a60000000a00 */
[----:B------:R1:W-:Y:S02]  /*5fe0*/  STL.64 [R1+0x100], R8 ;  /* 0x0001000801007387 */ /* 0x0003e40000100a00 */
[----:B------:R-:W-:-:S07]  /*5ff0*/  LEPC R20, `(.L_x_50) ;  /* 0x000000001014794e */ /* 0x000fce0000000000 */
[----:B012---:R-:W-:Y:S05]  /*6000*/  CALL.ABS.NOINC R2 ;  /* 0x0000000002007343 */ /* 0x007fea0003c00000 */
.L_x_50:
[----:B------:R-:W-:Y:S05]  /*6010*/  EXIT ;  /* 0x000000000000794d */ /* 0x000fea0003800000 */
.L_x_51:
[----:B------:R-:W-:-:S00]  /*6020*/  BRA `(.L_x_51) ;  /* 0xfffffffc00fc7947 */ /* 0x000fc0000383ffff */
[----:B------:R-:W-:-:S00]  /*6030*/  NOP ;  /* 0x0000000000007918 */ /* 0x000fc00000000000 */
        /* <DEDUP_REMOVED lines=12> */
.L_x_52:


//--------------------- .nv.global.init           --------------------------
	.section	.nv.global.init,"aw",@progbits
.nv.global.init:
	.type		$str$1,@object
	.size		$str$1,(.L_0 - $str$1)
$str$1:
        /*0000*/ 	.byte	0x25, 0x6c, 0x6c, 0x64, 0x0a, 0x00
.L_0:


//--------------------- .nv.shared.reserved.0     --------------------------
	.section	.nv.shared.reserved.0,"aw",@nobits
	.weak		__nv_reservedSMEM_offset_0_alias
	.size		__nv_reservedSMEM_offset_0_alias, 0, 64
	.other		__nv_reservedSMEM_offset_0_alias,@"STO_CUDA_RESERVED_SHARED STV_DEFAULT"
__nv_reservedSMEM_offset_0_alias:
	.zero		0
	.zero		64


//--------------------- .nv.constant0._Z7cracckym --------------------------
	.section	.nv.constant0._Z7cracckym,"a",@progbits
	.sectionflags	@""
	.align	4
.nv.constant0._Z7cracckym:
	.zero		904


//--------------------- SYMBOLS --------------------------

	.type		.nv.reservedSmem.offset0,@object
	.size		.nv.reservedSmem.offset0,0x4
	.type		vprintf,@function
